	.target	sm_100a

	.elftype	@"ET_EXEC"


//--------------------- .note.nv.tkinfo           --------------------------
	.section	.note.nv.tkinfo,"",@"SHT_NOTE"
	.sectionflags	@"SHF_NOTE_NV_TKINFO"
	.tkinfo
        /*0018*/ 	.word	0x00000002
        /*0030*/ 	.string	""
        /*0030*/ 	.string	"ptxas"
        /*0030*/ 	.string	"Cuda compilation tools, release 13.0, V13.0.88"
        /*0030*/ 	.string	"Build cuda_13.0.r13.0/compiler.36424714_0"
        /*0030*/ 	.string	"-arch sm_100a -m 64 "



//--------------------- .note.nv.cuinfo           --------------------------
	.section	.note.nv.cuinfo,"",@"SHT_NOTE"
	.sectionflags	@"SHF_NOTE_NV_CUINFO"
        /*0018*/ 	.short	0x0002
        /*001a*/ 	.short	0x0064
        /*001c*/ 	.short	0x0082
	.zero		2


//--------------------- .nv.info                  --------------------------
	.section	.nv.info,"",@"SHT_CUDA_INFO"
	.align	4


	//----- nvinfo : EIATTR_REGCOUNT
	.align		4
        /*0000*/ 	.byte	0x04, 0x2f
        /*0002*/ 	.short	(.L_19 - .L_18)
	.align		4
.L_18:
        /*0004*/ 	.word	index@(_ZN7cutlass13device_kernelINS_4gemm6kernel13GemmUniversalIN4cute5tupleIJiiiiEEENS1_10collective13CollectiveMmaINS1_35MainloopSm100TmaUmmaWarpSpecializedILi3ELi2ELi4ENS5_IJNS4_1CILi2EEESB_NSA_ILi1EEEEEEEENS5_IJNSA_ILi256EEENSA_ILi128EEESG_EEENS_12float_e4m3_tENS5_IJlSC_lEEESI_SJ_NS4_8TiledMMAINS4_8MMA_AtomIJNS4_10MMA_TraitsINS4_25SM100_MMA_F8F6F4_2x1SM_SSEJSI_SI_fSF_SG_NS4_17integral_constantINS4_4UMMA5MajorELSQ_0EEESR_NSO_INSP_7ScaleInELSS_0EEEST_EEEEEENS4_6LayoutINS5_IJSC_SC_SC_EEENS5_IJNSA_ILi0EEESY_SY_EEEEENS5_IJNS4_10UnderscoreES11_S11_EEEEENS4_28SM100_TMA_2SM_LOAD_MULTICASTENS4_14ComposedLayoutINS4_7SwizzleILi3ELi4ELi3EEENS4_18smem_ptr_flag_bitsILi8EEENSW_INS5_IJNSA_ILi8EEESG_EEENS5_IJSG_SC_EEEEEEEvNS4_8identityENS4_18SM100_TMA_2SM_LOADES1E_vS1F_EENS_8epilogue10collective18CollectiveEpilogueINS1I_23Sm100TmaWarpSpecializedILi2ELi2ELi64ELb0ELb0EEEJNS5_IJSG_SG_SG_EEENS5_IJNSW_ISG_SC_EENSW_INSA_ILi64EEESC_EEEEESI_SJ_SI_SJ_NS1I_6fusion15FusionCallbacksIS1M_NS1S_17LinearCombinationISI_fSI_fLNS_15FloatRoundStyleE2EEES1N_S1R_JEEENS4_5SM1004TMEM4LOAD26SM100_TMEM_LOAD_32dp32b64xENS4_13SM90_TMA_LOADENS15_INS16_ILi2ELi4ELi3EEES19_NSW_INS5_IJS1A_S1P_EEENS5_IJS1P_SC_EEEEEEENS4_39AutoVectorizingCopyWithAssumedAlignmentILi128EEENS4_14SM90_TMA_STOREES27_S29_S29_EEEvvEEEEvNT_6ParamsE)
        /*0008*/ 	.word	0x000000cd


	//----- nvinfo : EIATTR_FRAME_SIZE
	.align		4
.L_19:
        /*000c*/ 	.byte	0x04, 0x11
        /*000e*/ 	.short	(.L_21 - .L_20)
	.align		4
.L_20:
        /*0010*/ 	.word	index@($__internal_2_$__cuda_sm10x_tcgen05_guardrail_trap_unallocated_columns_being_dealloced)
        /*0014*/ 	.word	0x00000000


	//----- nvinfo : EIATTR_FRAME_SIZE
	.align		4
.L_21:
        /*0018*/ 	.byte	0x04, 0x11
        /*001a*/ 	.short	(.L_23 - .L_22)
	.align		4
.L_22:
        /*001c*/ 	.word	index@($__internal_1_$__cuda_sm10x_tcgen05_guardrail_trap_phase_invalid_during_alloc)
        /*0020*/ 	.word	0x00000000


	//----- nvinfo : EIATTR_FRAME_SIZE
	.align		4
.L_23:
        /*0024*/ 	.byte	0x04, 0x11
        /*0026*/ 	.short	(.L_25 - .L_24)
	.align		4
.L_24:
        /*0028*/ 	.word	index@($__internal_0_$__cuda_sm10x_tcgen05_guardrail_trap_col_being_dealloced_not_returned_by_alloc)
        /*002c*/ 	.word	0x00000000


	//----- nvinfo : EIATTR_FRAME_SIZE
	.align		4
.L_25:
        /*0030*/ 	.byte	0x04, 0x11
        /*0032*/ 	.short	(.L_27 - .L_26)
	.align		4
.L_26:
        /*0034*/ 	.word	index@(_ZN7cutlass13device_kernelINS_4gemm6kernel13GemmUniversalIN4cute5tupleIJiiiiEEENS1_10collective13CollectiveMmaINS1_35MainloopSm100TmaUmmaWarpSpecializedILi3ELi2ELi4ENS5_IJNS4_1CILi2EEESB_NSA_ILi1EEEEEEEENS5_IJNSA_ILi256EEENSA_ILi128EEESG_EEENS_12float_e4m3_tENS5_IJlSC_lEEESI_SJ_NS4_8TiledMMAINS4_8MMA_AtomIJNS4_10MMA_TraitsINS4_25SM100_MMA_F8F6F4_2x1SM_SSEJSI_SI_fSF_SG_NS4_17integral_constantINS4_4UMMA5MajorELSQ_0EEESR_NSO_INSP_7ScaleInELSS_0EEEST_EEEEEENS4_6LayoutINS5_IJSC_SC_SC_EEENS5_IJNSA_ILi0EEESY_SY_EEEEENS5_IJNS4_10UnderscoreES11_S11_EEEEENS4_28SM100_TMA_2SM_LOAD_MULTICASTENS4_14ComposedLayoutINS4_7SwizzleILi3ELi4ELi3EEENS4_18smem_ptr_flag_bitsILi8EEENSW_INS5_IJNSA_ILi8EEESG_EEENS5_IJSG_SC_EEEEEEEvNS4_8identityENS4_18SM100_TMA_2SM_LOADES1E_vS1F_EENS_8epilogue10collective18CollectiveEpilogueINS1I_23Sm100TmaWarpSpecializedILi2ELi2ELi64ELb0ELb0EEEJNS5_IJSG_SG_SG_EEENS5_IJNSW_ISG_SC_EENSW_INSA_ILi64EEESC_EEEEESI_SJ_SI_SJ_NS1I_6fusion15FusionCallbacksIS1M_NS1S_17LinearCombinationISI_fSI_fLNS_15FloatRoundStyleE2EEES1N_S1R_JEEENS4_5SM1004TMEM4LOAD26SM100_TMEM_LOAD_32dp32b64xENS4_13SM90_TMA_LOADENS15_INS16_ILi2ELi4ELi3EEES19_NSW_INS5_IJS1A_S1P_EEENS5_IJS1P_SC_EEEEEEENS4_39AutoVectorizingCopyWithAssumedAlignmentILi128EEENS4_14SM90_TMA_STOREES27_S29_S29_EEEvvEEEEvNT_6ParamsE)
        /*0038*/ 	.word	0x00000000


	//----- nvinfo : EIATTR_MIN_STACK_SIZE
	.align		4
.L_27:
        /*003c*/ 	.byte	0x04, 0x12
        /*003e*/ 	.short	(.L_29 - .L_28)
	.align		4
.L_28:
        /*0040*/ 	.word	index@(_ZN7cutlass13device_kernelINS_4gemm6kernel13GemmUniversalIN4cute5tupleIJiiiiEEENS1_10collective13CollectiveMmaINS1_35MainloopSm100TmaUmmaWarpSpecializedILi3ELi2ELi4ENS5_IJNS4_1CILi2EEESB_NSA_ILi1EEEEEEEENS5_IJNSA_ILi256EEENSA_ILi128EEESG_EEENS_12float_e4m3_tENS5_IJlSC_lEEESI_SJ_NS4_8TiledMMAINS4_8MMA_AtomIJNS4_10MMA_TraitsINS4_25SM100_MMA_F8F6F4_2x1SM_SSEJSI_SI_fSF_SG_NS4_17integral_constantINS4_4UMMA5MajorELSQ_0EEESR_NSO_INSP_7ScaleInELSS_0EEEST_EEEEEENS4_6LayoutINS5_IJSC_SC_SC_EEENS5_IJNSA_ILi0EEESY_SY_EEEEENS5_IJNS4_10UnderscoreES11_S11_EEEEENS4_28SM100_TMA_2SM_LOAD_MULTICASTENS4_14ComposedLayoutINS4_7SwizzleILi3ELi4ELi3EEENS4_18smem_ptr_flag_bitsILi8EEENSW_INS5_IJNSA_ILi8EEESG_EEENS5_IJSG_SC_EEEEEEEvNS4_8identityENS4_18SM100_TMA_2SM_LOADES1E_vS1F_EENS_8epilogue10collective18CollectiveEpilogueINS1I_23Sm100TmaWarpSpecializedILi2ELi2ELi64ELb0ELb0EEEJNS5_IJSG_SG_SG_EEENS5_IJNSW_ISG_SC_EENSW_INSA_ILi64EEESC_EEEEESI_SJ_SI_SJ_NS1I_6fusion15FusionCallbacksIS1M_NS1S_17LinearCombinationISI_fSI_fLNS_15FloatRoundStyleE2EEES1N_S1R_JEEENS4_5SM1004TMEM4LOAD26SM100_TMEM_LOAD_32dp32b64xENS4_13SM90_TMA_LOADENS15_INS16_ILi2ELi4ELi3EEES19_NSW_INS5_IJS1A_S1P_EEENS5_IJS1P_SC_EEEEEEENS4_39AutoVectorizingCopyWithAssumedAlignmentILi128EEENS4_14SM90_TMA_STOREES27_S29_S29_EEEvvEEEEvNT_6ParamsE)
        /*0044*/ 	.word	0x00000000
.L_29:


//--------------------- .nv.compat                --------------------------
	.section	.nv.compat,"",@"SHT_CUDA_COMPAT_INFO"
	.align	4
        /*0000*/ 	.byte	0x02, 0x09, 0x01, 0x00, 0x02, 0x02, 0x02, 0x00, 0x02, 0x05, 0x05, 0x00, 0x03, 0x07, 0x01, 0x01
        /*0010*/ 	.byte	0x02, 0x03, 0x01, 0x00, 0x02, 0x06, 0x01, 0x00, 0x04, 0x0b, 0x08, 0x00, 0x09, 0x00, 0x00, 0x00
        /*0020*/ 	.byte	0x00, 0x00, 0x00, 0x00


//--------------------- .nv.info._ZN7cutlass13device_kernelINS_4gemm6kernel13GemmUniversalIN4cute5tupleIJiiiiEEENS1_10collective13CollectiveMmaINS1_35MainloopSm100TmaUmmaWarpSpecializedILi3ELi2ELi4ENS5_IJNS4_1CILi2EEESB_NSA_ILi1EEEEEEEENS5_IJNSA_ILi256EEENSA_ILi128EEESG_EEENS_12float_e4m3_tENS5_IJlSC_lEEESI_SJ_NS4_8TiledMMAINS4_8MMA_AtomIJNS4_10MMA_TraitsINS4_25SM100_MMA_F8F6F4_2x1SM_SSEJSI_SI_fSF_SG_NS4_17integral_constantINS4_4UMMA5MajorELSQ_0EEESR_NSO_INSP_7ScaleInELSS_0EEEST_EEEEEENS4_6LayoutINS5_IJSC_SC_SC_EEENS5_IJNSA_ILi0EEESY_SY_EEEEENS5_IJNS4_10UnderscoreES11_S11_EEEEENS4_28SM100_TMA_2SM_LOAD_MULTICASTENS4_14ComposedLayoutINS4_7SwizzleILi3ELi4ELi3EEENS4_18smem_ptr_flag_bitsILi8EEENSW_INS5_IJNSA_ILi8EEESG_EEENS5_IJSG_SC_EEEEEEEvNS4_8identityENS4_18SM100_TMA_2SM_LOADES1E_vS1F_EENS_8epilogue10collective18CollectiveEpilogueINS1I_23Sm100TmaWarpSpecializedILi2ELi2ELi64ELb0ELb0EEEJNS5_IJSG_SG_SG_EEENS5_IJNSW_ISG_SC_EENSW_INSA_ILi64EEESC_EEEEESI_SJ_SI_SJ_NS1I_6fusion15FusionCallbacksIS1M_NS1S_17LinearCombinationISI_fSI_fLNS_15FloatRoundStyleE2EEES1N_S1R_JEEENS4_5SM1004TMEM4LOAD26SM100_TMEM_LOAD_32dp32b64xENS4_13SM90_TMA_LOADENS15_INS16_ILi2ELi4ELi3EEES19_NSW_INS5_IJS1A_S1P_EEENS5_IJS1P_SC_EEEEEEENS4_39AutoVectorizingCopyWithAssumedAlignmentILi128EEENS4_14SM90_TMA_STOREES27_S29_S29_EEEvvEEEEvNT_6ParamsE --------------------------
	.section	.nv.info._ZN7cutlass13device_kernelINS_4gemm6kernel13GemmUniversalIN4cute5tupleIJiiiiEEENS1_10collective13CollectiveMmaINS1_35MainloopSm100TmaUmmaWarpSpecializedILi3ELi2ELi4ENS5_IJNS4_1CILi2EEESB_NSA_ILi1EEEEEEEENS5_IJNSA_ILi256EEENSA_ILi128EEESG_EEENS_12float_e4m3_tENS5_IJlSC_lEEESI_SJ_NS4_8TiledMMAINS4_8MMA_AtomIJNS4_10MMA_TraitsINS4_25SM100_MMA_F8F6F4_2x1SM_SSEJSI_SI_fSF_SG_NS4_17integral_constantINS4_4UMMA5MajorELSQ_0EEESR_NSO_INSP_7ScaleInELSS_0EEEST_EEEEEENS4_6LayoutINS5_IJSC_SC_SC_EEENS5_IJNSA_ILi0EEESY_SY_EEEEENS5_IJNS4_10UnderscoreES11_S11_EEEEENS4_28SM100_TMA_2SM_LOAD_MULTICASTENS4_14ComposedLayoutINS4_7SwizzleILi3ELi4ELi3EEENS4_18smem_ptr_flag_bitsILi8EEENSW_INS5_IJNSA_ILi8EEESG_EEENS5_IJSG_SC_EEEEEEEvNS4_8identityENS4_18SM100_TMA_2SM_LOADES1E_vS1F_EENS_8epilogue10collective18CollectiveEpilogueINS1I_23Sm100TmaWarpSpecializedILi2ELi2ELi64ELb0ELb0EEEJNS5_IJSG_SG_SG_EEENS5_IJNSW_ISG_SC_EENSW_INSA_ILi64EEESC_EEEEESI_SJ_SI_SJ_NS1I_6fusion15FusionCallbacksIS1M_NS1S_17LinearCombinationISI_fSI_fLNS_15FloatRoundStyleE2EEES1N_S1R_JEEENS4_5SM1004TMEM4LOAD26SM100_TMEM_LOAD_32dp32b64xENS4_13SM90_TMA_LOADENS15_INS16_ILi2ELi4ELi3EEES19_NSW_INS5_IJS1A_S1P_EEENS5_IJS1P_SC_EEEEEEENS4_39AutoVectorizingCopyWithAssumedAlignmentILi128EEENS4_14SM90_TMA_STOREES27_S29_S29_EEEvvEEEEvNT_6ParamsE,"",@"SHT_CUDA_INFO"
	.sectionflags	@""
	.align	4


	//----- nvinfo : EIATTR_CUDA_API_VERSION
	.align		4
        /*0000*/ 	.byte	0x04, 0x37
        /*0002*/ 	.short	(.L_31 - .L_30)
.L_30:
        /*0004*/ 	.word	0x00000082


	//----- nvinfo : EIATTR_KPARAM_INFO
	.align		4
.L_31:
        /*0008*/ 	.byte	0x04, 0x17
        /*000a*/ 	.short	(.L_33 - .L_32)
.L_32:
        /*000c*/ 	.word	0x00000000
        /*0010*/ 	.short	0x0000
        /*0012*/ 	.short	0x0000
        /*0014*/ 	.byte	0x00, 0xf0, 0x01, 0x20


	//----- nvinfo : EIATTR_AT_ENTRY_FRAGMENTS
	.align		4
.L_33:
        /*0018*/ 	.byte	0x04, 0x4f
        /*001a*/ 	.short	(.L_35 - .L_34)


	//   ....[0]....
.L_34:
        /*001c*/ 	.word	0x00000007


	//----- nvinfo : EIATTR_RESERVED_SMEM_USED
	.align		4
.L_35:
        /*0020*/ 	.byte	0x01, 0x41
	.zero		2


	//----- nvinfo : EIATTR_SPARSE_MMA_MASK
	.align		4
        /*0024*/ 	.byte	0x03, 0x50
        /*0026*/ 	.short	0x0000


	//----- nvinfo : EIATTR_TCGEN05_2CTA_USED
	.align		4
        /*0028*/ 	.byte	0x01, 0x52
	.zero		2


	//----- nvinfo : EIATTR_MAXREG_COUNT
	.align		4
        /*002c*/ 	.byte	0x03, 0x1b
        /*002e*/ 	.short	0x00ff


	//----- nvinfo : EIATTR_NUM_BARRIERS
	.align		4
        /*0030*/ 	.byte	0x02, 0x4c
        /*0032*/ 	.byte	0x07
	.zero		1


	//----- nvinfo : EIATTR_EXTERNS
	.align		4
        /*0034*/ 	.byte	0x04, 0x0f
        /*0036*/ 	.short	(.L_37 - .L_36)


	//   ....[0]....
	.align		4
.L_36:
        /*0038*/ 	.word	index@(__assertfail)


	//----- nvinfo : EIATTR_MERCURY_ISA_VERSION
	.align		4
.L_37:
        /*003c*/ 	.byte	0x03, 0x5f
        /*003e*/ 	.short	0x0101


	//----- nvinfo : EIATTR_INT_WARP_WIDE_INSTR_OFFSETS
	.align		4
        /*0040*/ 	.byte	0x04, 0x31
        /*0042*/ 	.short	(.L_39 - .L_38)


	//   ....[0]....
.L_38:
        /*0044*/ 	.word	0x00000d10


	//   ....[1]....
        /*0048*/ 	.word	0x00000db0


	//   ....[2]....
        /*004c*/ 	.word	0x00004170


	//   ....[3]....
        /*0050*/ 	.word	0x00004190


	//   ....[4]....
        /*0054*/ 	.word	0x000041c0


	//   ....[5]....
        /*0058*/ 	.word	0x00004cf0


	//   ....[6]....
        /*005c*/ 	.word	0x00004d60


	//   ....[7]....
        /*0060*/ 	.word	0x00004e30


	//   ....[8]....
        /*0064*/ 	.word	0x00004ee0


	//----- nvinfo : EIATTR_COOP_GROUP_MASK_REGIDS
	.align		4
.L_39:
        /*0068*/ 	.byte	0x04, 0x29
        /*006a*/ 	.short	(.L_41 - .L_40)


	//   ....[0]....
.L_40:
        /*006c*/ 	.word	0xffffffff


	//   ....[1]....
        /*0070*/ 	.word	0xffffffff


	//   ....[2]....
        /*0074*/ 	.word	0xffffffff


	//   ....[3]....
        /*0078*/ 	.word	0xffffffff


	//   ....[4]....
        /*007c*/ 	.word	0xffffffff


	//   ....[5]....
        /*0080*/ 	.word	0xffffffff


	//   ....[6]....
        /*0084*/ 	.word	0xffffffff


	//   ....[7]....
        /*0088*/ 	.word	0xffffffff


	//   ....[8]....
        /*008c*/ 	.word	0xffffffff


	//   ....[9]....
        /*0090*/ 	.word	0xffffffff


	//   ....[10]....
        /*0094*/ 	.word	0xffffffff


	//   ....[11]....
        /*0098*/ 	.word	0xffffffff


	//   ....[12]....
        /*009c*/ 	.word	0xffffffff


	//   ....[13]....
        /*00a0*/ 	.word	0xffffffff


	//----- nvinfo : EIATTR_COOP_GROUP_INSTR_OFFSETS
	.align		4
.L_41:
        /*00a4*/ 	.byte	0x04, 0x28
        /*00a6*/ 	.short	(.L_43 - .L_42)


	//   ....[0]....
.L_42:
        /*00a8*/ 	.word	0x000000b0


	//   ....[1]....
        /*00ac*/ 	.word	0x00000520


	//   ....[2]....
        /*00b0*/ 	.word	0x000006c0


	//   ....[3]....
        /*00b4*/ 	.word	0x00000810


	//   ....[4]....
        /*00b8*/ 	.word	0x00000900


	//   ....[5]....
        /*00bc*/ 	.word	0x00000a60


	//   ....[6]....
        /*00c0*/ 	.word	0x00000bf0


	//   ....[7]....
        /*00c4*/ 	.word	0x00000e30


	//   ....[8]....
        /*00c8*/ 	.word	0x00002140


	//   ....[9]....
        /*00cc*/ 	.word	0x00002f50


	//   ....[10]....
        /*00d0*/ 	.word	0x00003420


	//   ....[11]....
        /*00d4*/ 	.word	0x00003450


	//   ....[12]....
        /*00d8*/ 	.word	0x00004070


	//   ....[13]....
        /*00dc*/ 	.word	0x00004280


	//----- nvinfo : EIATTR_VRC_CTA_INIT_COUNT
	.align		4
.L_43:
        /*00e0*/ 	.byte	0x02, 0x4a
        /*00e2*/ 	.byte	0x80
	.zero		1


	//----- nvinfo : EIATTR_SYSCALL_OFFSETS
	.align		4
        /*00e4*/ 	.byte	0x04, 0x46
        /*00e6*/ 	.short	(.L_45 - .L_44)


	//   ....[0]....
.L_44:
        /*00e8*/ 	.word	0x00005ad0


	//   ....[1]....
        /*00ec*/ 	.word	0x00005c10


	//   ....[2]....
        /*00f0*/ 	.word	0x000064a0


	//   ....[3]....
        /*00f4*/ 	.word	0x00007ab0


	//----- nvinfo : EIATTR_MBARRIER_INSTR_OFFSETS
	.align		4
.L_45:
        /*00f8*/ 	.byte	0x04, 0x39
        /*00fa*/ 	.short	(.L_47 - .L_46)


	//   ....[0]....
.L_46:
        /*00fc*/ 	.word	0x00000650
        /*0100*/ 	.word	0x000000ff
        /*0104*/ 	.word	0x00000000
        /*0108*/ 	.short	0x0100
        /*010a*/ 	.byte	0x04
	.zero		1


	//   ....[1]....
        /*010c*/ 	.word	0x00000660
        /*0110*/ 	.word	0x000000ff
        /*0114*/ 	.word	0x00000018
        /*0118*/ 	.short	0x0100
        /*011a*/ 	.byte	0x04
	.zero		1


	//   ....[2]....
        /*011c*/ 	.word	0x00000670
        /*0120*/ 	.word	0x000000ff
        /*0124*/ 	.word	0x00000008
        /*0128*/ 	.short	0x0100
        /*012a*/ 	.byte	0x04
	.zero		1


	//   ....[3]....
        /*012c*/ 	.word	0x00000680
        /*0130*/ 	.word	0x000000ff
        /*0134*/ 	.word	0x00000020
        /*0138*/ 	.short	0x0100
        /*013a*/ 	.byte	0x04
	.zero		1


	//   ....[4]....
        /*013c*/ 	.word	0x00000690
        /*0140*/ 	.word	0x000000ff
        /*0144*/ 	.word	0x00000010
        /*0148*/ 	.short	0x0100
        /*014a*/ 	.byte	0x04
	.zero		1


	//   ....[5]....
        /*014c*/ 	.word	0x000006a0
        /*0150*/ 	.word	0x000000ff
        /*0154*/ 	.word	0x00000028
        /*0158*/ 	.short	0x0100
        /*015a*/ 	.byte	0x04
	.zero		1


	//   ....[6]....
        /*015c*/ 	.word	0x000007c0
        /*0160*/ 	.word	0x000000ff
        /*0164*/ 	.word	0x00000030
        /*0168*/ 	.short	0x0100
        /*016a*/ 	.byte	0x04
	.zero		1


	//   ....[7]....
        /*016c*/ 	.word	0x000007d0
        /*0170*/ 	.word	0x000000ff
        /*0174*/ 	.word	0x00000040
        /*0178*/ 	.short	0x0100
        /*017a*/ 	.byte	0x04
	.zero		1


	//   ....[8]....
        /*017c*/ 	.word	0x000007e0
        /*0180*/ 	.word	0x000000ff
        /*0184*/ 	.word	0x00000038
        /*0188*/ 	.short	0x0100
        /*018a*/ 	.byte	0x04
	.zero		1


	//   ....[9]....
        /*018c*/ 	.word	0x000007f0
        /*0190*/ 	.word	0x000000ff
        /*0194*/ 	.word	0x00000048
        /*0198*/ 	.short	0x0100
        /*019a*/ 	.byte	0x04
	.zero		1


	//   ....[10]....
        /*019c*/ 	.word	0x000008d0
        /*01a0*/ 	.word	0x000000ff
        /*01a4*/ 	.word	0x00000050
        /*01a8*/ 	.short	0x0100
        /*01aa*/ 	.byte	0x06
	.zero		1


	//   ....[11]....
        /*01ac*/ 	.word	0x000008e0
        /*01b0*/ 	.word	0x000000ff
        /*01b4*/ 	.word	0x00000058
        /*01b8*/ 	.short	0x0100
        /*01ba*/ 	.byte	0x06
	.zero		1


	//   ....[12]....
        /*01bc*/ 	.word	0x00000a10
        /*01c0*/ 	.word	0x000000ff
        /*01c4*/ 	.word	0x00000060
        /*01c8*/ 	.short	0x0100
        /*01ca*/ 	.byte	0x06
	.zero		1


	//   ....[13]....
        /*01cc*/ 	.word	0x00000a20
        /*01d0*/ 	.word	0x000000ff
        /*01d4*/ 	.word	0x00000070
        /*01d8*/ 	.short	0x0100
        /*01da*/ 	.byte	0x06
	.zero		1


	//   ....[14]....
        /*01dc*/ 	.word	0x00000a30
        /*01e0*/ 	.word	0x000000ff
        /*01e4*/ 	.word	0x00000068
        /*01e8*/ 	.short	0x0100
        /*01ea*/ 	.byte	0x06
	.zero		1


	//   ....[15]....
        /*01ec*/ 	.word	0x00000a40
        /*01f0*/ 	.word	0x000000ff
        /*01f4*/ 	.word	0x00000078
        /*01f8*/ 	.short	0x0100
        /*01fa*/ 	.byte	0x06
	.zero		1


	//   ....[16]....
        /*01fc*/ 	.word	0x00000b60
        /*0200*/ 	.word	0x000000ff
        /*0204*/ 	.word	0x00000080
        /*0208*/ 	.short	0x0100
        /*020a*/ 	.byte	0x04
	.zero		1


	//   ....[17]....
        /*020c*/ 	.word	0x00000b70
        /*0210*/ 	.word	0x000000ff
        /*0214*/ 	.word	0x000000a0
        /*0218*/ 	.short	0x0100
        /*021a*/ 	.byte	0x04
	.zero		1


	//   ....[18]....
        /*021c*/ 	.word	0x00000b80
        /*0220*/ 	.word	0x000000ff
        /*0224*/ 	.word	0x00000088
        /*0228*/ 	.short	0x0100
        /*022a*/ 	.byte	0x04
	.zero		1


	//   ....[19]....
        /*022c*/ 	.word	0x00000b90
        /*0230*/ 	.word	0x000000ff
        /*0234*/ 	.word	0x000000a8
        /*0238*/ 	.short	0x0100
        /*023a*/ 	.byte	0x04
	.zero		1


	//   ....[20]....
        /*023c*/ 	.word	0x00000ba0
        /*0240*/ 	.word	0x000000ff
        /*0244*/ 	.word	0x00000090
        /*0248*/ 	.short	0x0100
        /*024a*/ 	.byte	0x04
	.zero		1


	//   ....[21]....
        /*024c*/ 	.word	0x00000bb0
        /*0250*/ 	.word	0x000000ff
        /*0254*/ 	.word	0x000000b0
        /*0258*/ 	.short	0x0100
        /*025a*/ 	.byte	0x04
	.zero		1


	//   ....[22]....
        /*025c*/ 	.word	0x00000bc0
        /*0260*/ 	.word	0x000000ff
        /*0264*/ 	.word	0x00000098
        /*0268*/ 	.short	0x0100
        /*026a*/ 	.byte	0x04
	.zero		1


	//   ....[23]....
        /*026c*/ 	.word	0x00000bd0
        /*0270*/ 	.word	0x000000ff
        /*0274*/ 	.word	0x000000b8
        /*0278*/ 	.short	0x0100
        /*027a*/ 	.byte	0x04
	.zero		1


	//   ....[24]....
        /*027c*/ 	.word	0x00000cc0
        /*0280*/ 	.word	0x000000ff
        /*0284*/ 	.word	0x000000c0
        /*0288*/ 	.short	0x0100
        /*028a*/ 	.byte	0x04
	.zero		1


	//   ....[25]....
        /*028c*/ 	.word	0x00000cd0
        /*0290*/ 	.word	0x000000ff
        /*0294*/ 	.word	0x000000d0
        /*0298*/ 	.short	0x0100
        /*029a*/ 	.byte	0x04
	.zero		1


	//   ....[26]....
        /*029c*/ 	.word	0x00000ce0
        /*02a0*/ 	.word	0x000000ff
        /*02a4*/ 	.word	0x000000c8
        /*02a8*/ 	.short	0x0100
        /*02aa*/ 	.byte	0x04
	.zero		1


	//   ....[27]....
        /*02ac*/ 	.word	0x00000cf0
        /*02b0*/ 	.word	0x000000ff
        /*02b4*/ 	.word	0x000000d8
        /*02b8*/ 	.short	0x0100
        /*02ba*/ 	.byte	0x04
	.zero		1


	//   ....[28]....
        /*02bc*/ 	.word	0x00000df0
        /*02c0*/ 	.word	0x000000ff
        /*02c4*/ 	.word	0x000000e0
        /*02c8*/ 	.short	0x0100
        /*02ca*/ 	.byte	0x06
	.zero		1


	//   ....[29]....
        /*02cc*/ 	.word	0x00001990
        /*02d0*/ 	.word	0x00000000
        /*02d4*/ 	.word	0x000000d0
        /*02d8*/ 	.short	0x010a
        /*02da*/ 	.byte	0xff
	.zero		1


	//   ....[30]....
        /*02dc*/ 	.word	0x000019b0
        /*02e0*/ 	.word	0x00000000
        /*02e4*/ 	.word	0x000000c0
        /*02e8*/ 	.short	0x0101
        /*02ea*/ 	.byte	0xff
	.zero		1


	//   ....[31]....
        /*02ec*/ 	.word	0x00001a60
        /*02f0*/ 	.word	0x000000ff
        /*02f4*/ 	.word	0x00000018
        /*02f8*/ 	.short	0x010a
        /*02fa*/ 	.byte	0x04
	.zero		1


	//   ....[32]....
        /*02fc*/ 	.word	0x00001b30
        /*0300*/ 	.word	0x000000ff
        /*0304*/ 	.word	0x00000018
        /*0308*/ 	.short	0x010a
        /*030a*/ 	.byte	0x21
	.zero		1


	//   ....[33]....
        /*030c*/ 	.word	0x00001ce0
        /*0310*/ 	.word	0x000000ff
        /*0314*/ 	.word	0x00000018
        /*0318*/ 	.short	0x010a
        /*031a*/ 	.byte	0x05
	.zero		1


	//   ....[34]....
        /*031c*/ 	.word	0x00001df0
        /*0320*/ 	.word	0x000000ff
        /*0324*/ 	.word	0x00000058
        /*0328*/ 	.short	0x0101
        /*032a*/ 	.byte	0x0d
	.zero		1


	//   ....[35]....
        /*032c*/ 	.word	0x00001e10
        /*0330*/ 	.word	0x000000ff
        /*0334*/ 	.word	0x00000018
        /*0338*/ 	.short	0x010a
        /*033a*/ 	.byte	0x04
	.zero		1


	//   ....[36]....
        /*033c*/ 	.word	0x00001e90
        /*0340*/ 	.word	0x000000ff
        /*0344*/ 	.word	0x00000018
        /*0348*/ 	.short	0x010a
        /*034a*/ 	.byte	0x11
	.zero		1


	//   ....[37]....
        /*034c*/ 	.word	0x00002030
        /*0350*/ 	.word	0x000000ff
        /*0354*/ 	.word	0x00000018
        /*0358*/ 	.short	0x010a
        /*035a*/ 	.byte	0x05
	.zero		1


	//   ....[38]....
        /*035c*/ 	.word	0x00002170
        /*0360*/ 	.word	0x00000003
        /*0364*/ 	.word	0x00000060
        /*0368*/ 	.short	0x010a
        /*036a*/ 	.byte	0xff
	.zero		1


	//   ....[39]....
        /*036c*/ 	.word	0x000022c0
        /*0370*/ 	.word	0x00000000
        /*0374*/ 	.word	0x00000000
        /*0378*/ 	.short	0x0101
        /*037a*/ 	.byte	0xff
	.zero		1


	//   ....[40]....
        /*037c*/ 	.word	0x00002860
        /*0380*/ 	.word	0x000000ff
        /*0384*/ 	.word	0x00000000
        /*0388*/ 	.short	0x010a
        /*038a*/ 	.byte	0x04
	.zero		1


	//   ....[41]....
        /*038c*/ 	.word	0x000028f0
        /*0390*/ 	.word	0x000000ff
        /*0394*/ 	.word	0x00000000
        /*0398*/ 	.short	0x010a
        /*039a*/ 	.byte	0x05
	.zero		1


	//   ....[42]....
        /*039c*/ 	.word	0x00002990
        /*03a0*/ 	.word	0x00000000
        /*03a4*/ 	.word	0x00000000
        /*03a8*/ 	.short	0x010a
        /*03aa*/ 	.byte	0xff
	.zero		1


	//   ....[43]....
        /*03ac*/ 	.word	0x00002ab0
        /*03b0*/ 	.word	0x00000002
        /*03b4*/ 	.word	0x000000c0
        /*03b8*/ 	.short	0x010a
        /*03ba*/ 	.byte	0xff
	.zero		1


	//   ....[44]....
        /*03bc*/ 	.word	0x00002b10
        /*03c0*/ 	.word	0x00000004
        /*03c4*/ 	.word	0x00000000
        /*03c8*/ 	.short	0x0101
        /*03ca*/ 	.byte	0xff
	.zero		1


	//   ....[45]....
        /*03cc*/ 	.word	0x00002b30
        /*03d0*/ 	.word	0x000000ff
        /*03d4*/ 	.word	0x00000070
        /*03d8*/ 	.short	0x010a
        /*03da*/ 	.byte	0x04
	.zero		1


	//   ....[46]....
        /*03dc*/ 	.word	0x00002c50
        /*03e0*/ 	.word	0x00000002
        /*03e4*/ 	.word	0x00000060
        /*03e8*/ 	.short	0x010a
        /*03ea*/ 	.byte	0xff
	.zero		1


	//   ....[47]....
        /*03ec*/ 	.word	0x00002d60
        /*03f0*/ 	.word	0x00000002
        /*03f4*/ 	.word	0x00000000
        /*03f8*/ 	.short	0x0101
        /*03fa*/ 	.byte	0xff
	.zero		1


	//   ....[48]....
        /*03fc*/ 	.word	0x00002df0
        /*0400*/ 	.word	0x000000ff
        /*0404*/ 	.word	0x00000070
        /*0408*/ 	.short	0x0106
        /*040a*/ 	.byte	0x04
	.zero		1


	//   ....[49]....
        /*040c*/ 	.word	0x00002e10
        /*0410*/ 	.word	0x000000ff
        /*0414*/ 	.word	0x00000070
        /*0418*/ 	.short	0x010a
        /*041a*/ 	.byte	0x04
	.zero		1


	//   ....[50]....
        /*041c*/ 	.word	0x00002ea0
        /*0420*/ 	.word	0x000000ff
        /*0424*/ 	.word	0x00000070
        /*0428*/ 	.short	0x0106
        /*042a*/ 	.byte	0x07
	.zero		1


	//   ....[51]....
        /*042c*/ 	.word	0x00002ee0
        /*0430*/ 	.word	0x00000000
        /*0434*/ 	.word	0x00000070
        /*0438*/ 	.short	0x010a
        /*043a*/ 	.byte	0xff
	.zero		1


	//   ....[52]....
        /*043c*/ 	.word	0x00003120
        /*0440*/ 	.word	0x000000ff
        /*0444*/ 	.word	0x00000008
        /*0448*/ 	.short	0x010a
        /*044a*/ 	.byte	0x05
	.zero		1


	//   ....[53]....
        /*044c*/ 	.word	0x00003140
        /*0450*/ 	.word	0x000000ff
        /*0454*/ 	.word	0x00000008
        /*0458*/ 	.short	0x010a
        /*045a*/ 	.byte	0x05
	.zero		1


	//   ....[54]....
        /*045c*/ 	.word	0x000032d0
        /*0460*/ 	.word	0x000000ff
        /*0464*/ 	.word	0x00000008
        /*0468*/ 	.short	0x010a
        /*046a*/ 	.byte	0x05
	.zero		1


	//   ....[55]....
        /*046c*/ 	.word	0x000032f0
        /*0470*/ 	.word	0x000000ff
        /*0474*/ 	.word	0x00000008
        /*0478*/ 	.short	0x010a
        /*047a*/ 	.byte	0x05
	.zero		1


	//   ....[56]....
        /*047c*/ 	.word	0x000033b0
        /*0480*/ 	.word	0x000000ff
        /*0484*/ 	.word	0x00000000
        /*0488*/ 	.short	0x0101
        /*048a*/ 	.byte	0x04
	.zero		1


	//   ....[57]....
        /*048c*/ 	.word	0x000036f0
        /*0490*/ 	.word	0x00000000
        /*0494*/ 	.word	0x00000060
        /*0498*/ 	.short	0x010a
        /*049a*/ 	.byte	0xff
	.zero		1


	//   ....[58]....
        /*049c*/ 	.word	0x000037b0
        /*04a0*/ 	.word	0x00000000
        /*04a4*/ 	.word	0x00000000
        /*04a8*/ 	.short	0x0101
        /*04aa*/ 	.byte	0xff
	.zero		1


	//   ....[59]....
        /*04ac*/ 	.word	0x00003870
        /*04b0*/ 	.word	0x000000ff
        /*04b4*/ 	.word	0x00000000
        /*04b8*/ 	.short	0x010a
        /*04ba*/ 	.byte	0x04
	.zero		1


	//   ....[60]....
        /*04bc*/ 	.word	0x00003880
        /*04c0*/ 	.word	0x000000ff
        /*04c4*/ 	.word	0x000000a0
        /*04c8*/ 	.short	0x010a
        /*04ca*/ 	.byte	0x1f
	.zero		1


	//   ....[61]....
        /*04cc*/ 	.word	0x00003930
        /*04d0*/ 	.word	0x000000ff
        /*04d4*/ 	.word	0x00000000
        /*04d8*/ 	.short	0x010a
        /*04da*/ 	.byte	0x05
	.zero		1


	//   ....[62]....
        /*04dc*/ 	.word	0x00003a60
        /*04e0*/ 	.word	0x000000ff
        /*04e4*/ 	.word	0x00000000
        /*04e8*/ 	.short	0x010a
        /*04ea*/ 	.byte	0x04
	.zero		1


	//   ....[63]....
        /*04ec*/ 	.word	0x00003d60
        /*04f0*/ 	.word	0x000000ff
        /*04f4*/ 	.word	0x00000000
        /*04f8*/ 	.short	0x010a
        /*04fa*/ 	.byte	0x04
	.zero		1


	//   ....[64]....
        /*04fc*/ 	.word	0x00003df0
        /*0500*/ 	.word	0x000000ff
        /*0504*/ 	.word	0x00000000
        /*0508*/ 	.short	0x010a
        /*050a*/ 	.byte	0x05
	.zero		1


	//   ....[65]....
        /*050c*/ 	.word	0x00003e80
        /*0510*/ 	.word	0x000000ff
        /*0514*/ 	.word	0x00000000
        /*0518*/ 	.short	0x010a
        /*051a*/ 	.byte	0x05
	.zero		1


	//   ....[66]....
        /*051c*/ 	.word	0x00003f20
        /*0520*/ 	.word	0x00000000
        /*0524*/ 	.word	0x00000000
        /*0528*/ 	.short	0x010a
        /*052a*/ 	.byte	0xff
	.zero		1


	//   ....[67]....
        /*052c*/ 	.word	0x00003f60
        /*0530*/ 	.word	0x00000000
        /*0534*/ 	.word	0x00000000
        /*0538*/ 	.short	0x010a
        /*053a*/ 	.byte	0xff
	.zero		1


	//   ....[68]....
        /*053c*/ 	.word	0x00003fd0
        /*0540*/ 	.word	0x000000ff
        /*0544*/ 	.word	0x00000000
        /*0548*/ 	.short	0x0101
        /*054a*/ 	.byte	0x04
	.zero		1


	//   ....[69]....
        /*054c*/ 	.word	0x00004010
        /*0550*/ 	.word	0x000000ff
        /*0554*/ 	.word	0x000000e0
        /*0558*/ 	.short	0x010a
        /*055a*/ 	.byte	0x1a
	.zero		1


	//   ....[70]....
        /*055c*/ 	.word	0x00004060
        /*0560*/ 	.word	0x000000ff
        /*0564*/ 	.word	0x00000000
        /*0568*/ 	.short	0x0101
        /*056a*/ 	.byte	0x04
	.zero		1


	//   ....[71]....
        /*056c*/ 	.word	0x000044f0
        /*0570*/ 	.word	0x0000000c
        /*0574*/ 	.word	0x00000060
        /*0578*/ 	.short	0x010a
        /*057a*/ 	.byte	0xff
	.zero		1


	//   ....[72]....
        /*057c*/ 	.word	0x00004660
        /*0580*/ 	.word	0x00000000
        /*0584*/ 	.word	0x00000000
        /*0588*/ 	.short	0x0101
        /*058a*/ 	.byte	0xff
	.zero		1


	//   ....[73]....
        /*058c*/ 	.word	0x00004af0
        /*0590*/ 	.word	0x000000ff
        /*0594*/ 	.word	0x00000058
        /*0598*/ 	.short	0x010a
        /*059a*/ 	.byte	0x15
	.zero		1


	//   ....[74]....
        /*059c*/ 	.word	0x00004c70
        /*05a0*/ 	.word	0x000000ff
        /*05a4*/ 	.word	0x00000040
        /*05a8*/ 	.short	0x010a
        /*05aa*/ 	.byte	0x15
	.zero		1


	//   ....[75]....
        /*05ac*/ 	.word	0x00004de0
        /*05b0*/ 	.word	0x000000ff
        /*05b4*/ 	.word	0x00000030
        /*05b8*/ 	.short	0x010b
        /*05ba*/ 	.byte	0x15
	.zero		1


	//   ....[76]....
        /*05bc*/ 	.word	0x00004df0
        /*05c0*/ 	.word	0x000000ff
        /*05c4*/ 	.word	0x00000000
        /*05c8*/ 	.short	0x0101
        /*05ca*/ 	.byte	0x22
	.zero		1


	//   ....[77]....
        /*05cc*/ 	.word	0x00004e00
        /*05d0*/ 	.word	0x000000ff
        /*05d4*/ 	.word	0x00000048
        /*05d8*/ 	.short	0x010a
        /*05da*/ 	.byte	0x15
	.zero		1


	//   ....[78]....
        /*05dc*/ 	.word	0x00004fe0
        /*05e0*/ 	.word	0x000000ff
        /*05e4*/ 	.word	0x00000038
        /*05e8*/ 	.short	0x010b
        /*05ea*/ 	.byte	0x15
	.zero		1


	//   ....[79]....
        /*05ec*/ 	.word	0x00004ff0
        /*05f0*/ 	.word	0x000000ff
        /*05f4*/ 	.word	0x00000000
        /*05f8*/ 	.short	0x0101
        /*05fa*/ 	.byte	0x21
	.zero		1


	//   ....[80]....
        /*05fc*/ 	.word	0x00005020
        /*0600*/ 	.word	0x000000ff
        /*0604*/ 	.word	0x00000040
        /*0608*/ 	.short	0x010a
        /*060a*/ 	.byte	0x15
	.zero		1


	//   ....[81]....
        /*060c*/ 	.word	0x00005060
        /*0610*/ 	.word	0x00000000
        /*0614*/ 	.word	0x00000048
        /*0618*/ 	.short	0x010a
        /*061a*/ 	.byte	0xff
	.zero		1


	//   ....[82]....
        /*061c*/ 	.word	0x00005370
        /*0620*/ 	.word	0x00000003
        /*0624*/ 	.word	0x00000060
        /*0628*/ 	.short	0x010a
        /*062a*/ 	.byte	0xff
	.zero		1


	//   ....[83]....
        /*062c*/ 	.word	0x000054f0
        /*0630*/ 	.word	0x00000000
        /*0634*/ 	.word	0x00000000
        /*0638*/ 	.short	0x0101
        /*063a*/ 	.byte	0xff
	.zero		1


	//   ....[84]....
        /*063c*/ 	.word	0x00006040
        /*0640*/ 	.word	0x00000003
        /*0644*/ 	.word	0x00000030
        /*0648*/ 	.short	0x010a
        /*064a*/ 	.byte	0xff
	.zero		1


	//   ....[85]....
        /*064c*/ 	.word	0x00006080
        /*0650*/ 	.word	0x000000a1
        /*0654*/ 	.word	0x00000080
        /*0658*/ 	.short	0x010a
        /*065a*/ 	.byte	0xff
	.zero		1


	//   ....[86]....
        /*065c*/ 	.word	0x000061c0
        /*0660*/ 	.word	0x00000003
        /*0664*/ 	.word	0x00000030
        /*0668*/ 	.short	0x010a
        /*066a*/ 	.byte	0xff
	.zero		1


	//   ....[87]....
        /*066c*/ 	.word	0x000062f0
        /*0670*/ 	.word	0x00000000
        /*0674*/ 	.word	0x00000000
        /*0678*/ 	.short	0x0101
        /*067a*/ 	.byte	0xff
	.zero		1


	//   ....[88]....
        /*067c*/ 	.word	0x00006370
        /*0680*/ 	.word	0x000000a1
        /*0684*/ 	.word	0x00000080
        /*0688*/ 	.short	0x010a
        /*068a*/ 	.byte	0xff
	.zero		1


	//   ....[89]....
        /*068c*/ 	.word	0x00007720
        /*0690*/ 	.word	0x000000c5
        /*0694*/ 	.word	0x00000030
        /*0698*/ 	.short	0x010a
        /*069a*/ 	.byte	0xff
	.zero		1


	//   ....[90]....
        /*069c*/ 	.word	0x00007800
        /*06a0*/ 	.word	0x000000c5
        /*06a4*/ 	.word	0x00000030
        /*06a8*/ 	.short	0x010a
        /*06aa*/ 	.byte	0xff
	.zero		1


	//   ....[91]....
        /*06ac*/ 	.word	0x00007930
        /*06b0*/ 	.word	0x00000000
        /*06b4*/ 	.word	0x00000000
        /*06b8*/ 	.short	0x0101
        /*06ba*/ 	.byte	0xff
	.zero		1


	//   ....[92]....
        /*06bc*/ 	.word	0x00007d60
        /*06c0*/ 	.word	0x000000a1
        /*06c4*/ 	.word	0x00000000
        /*06c8*/ 	.short	0x0101
        /*06ca*/ 	.byte	0xff
	.zero		1


	//   ....[93]....
        /*06cc*/ 	.word	0x00008dc0
        /*06d0*/ 	.word	0x00000000
        /*06d4*/ 	.word	0x000000d0
        /*06d8*/ 	.short	0x010a
        /*06da*/ 	.byte	0xff
	.zero		1


	//   ....[94]....
        /*06dc*/ 	.word	0x00008e20
        /*06e0*/ 	.word	0x00000000
        /*06e4*/ 	.word	0x00000018
        /*06e8*/ 	.short	0x010a
        /*06ea*/ 	.byte	0xff
	.zero		1


	//   ....[95]....
        /*06ec*/ 	.word	0x00008e80
        /*06f0*/ 	.word	0x00000000
        /*06f4*/ 	.word	0x00000018
        /*06f8*/ 	.short	0x010a
        /*06fa*/ 	.byte	0xff
	.zero		1


	//   ....[96]....
        /*06fc*/ 	.word	0x00008ed0
        /*0700*/ 	.word	0x00000003
        /*0704*/ 	.word	0x00000060
        /*0708*/ 	.short	0x010a
        /*070a*/ 	.byte	0xff
	.zero		1


	//   ....[97]....
        /*070c*/ 	.word	0x00008f30
        /*0710*/ 	.word	0x00000000
        /*0714*/ 	.word	0x00000000
        /*0718*/ 	.short	0x010a
        /*071a*/ 	.byte	0xff
	.zero		1


	//   ....[98]....
        /*071c*/ 	.word	0x00008f90
        /*0720*/ 	.word	0x00000000
        /*0724*/ 	.word	0x00000000
        /*0728*/ 	.short	0x010a
        /*072a*/ 	.byte	0xff
	.zero		1


	//   ....[99]....
        /*072c*/ 	.word	0x00008fe0
        /*0730*/ 	.word	0x00000002
        /*0734*/ 	.word	0x000000c0
        /*0738*/ 	.short	0x010a
        /*073a*/ 	.byte	0xff
	.zero		1


	//   ....[100]....
        /*073c*/ 	.word	0x00009040
        /*0740*/ 	.word	0x00000002
        /*0744*/ 	.word	0x00000070
        /*0748*/ 	.short	0x010a
        /*074a*/ 	.byte	0xff
	.zero		1


	//   ....[101]....
        /*074c*/ 	.word	0x00009090
        /*0750*/ 	.word	0x00000002
        /*0754*/ 	.word	0x00000060
        /*0758*/ 	.short	0x010a
        /*075a*/ 	.byte	0xff
	.zero		1


	//   ....[102]....
        /*075c*/ 	.word	0x000090f0
        /*0760*/ 	.word	0x00000000
        /*0764*/ 	.word	0x00000070
        /*0768*/ 	.short	0x010a
        /*076a*/ 	.byte	0xff
	.zero		1


	//   ....[103]....
        /*076c*/ 	.word	0x00009150
        /*0770*/ 	.word	0x00000000
        /*0774*/ 	.word	0x00000008
        /*0778*/ 	.short	0x010a
        /*077a*/ 	.byte	0xff
	.zero		1


	//   ....[104]....
        /*077c*/ 	.word	0x00009240
        /*0780*/ 	.word	0x00000000
        /*0784*/ 	.word	0x00000008
        /*0788*/ 	.short	0x010a
        /*078a*/ 	.byte	0xff
	.zero		1


	//   ....[105]....
        /*078c*/ 	.word	0x00009290
        /*0790*/ 	.word	0x00000000
        /*0794*/ 	.word	0x00000060
        /*0798*/ 	.short	0x010a
        /*079a*/ 	.byte	0xff
	.zero		1


	//   ....[106]....
        /*079c*/ 	.word	0x000092f0
        /*07a0*/ 	.word	0x00000000
        /*07a4*/ 	.word	0x000000a0
        /*07a8*/ 	.short	0x010a
        /*07aa*/ 	.byte	0xff
	.zero		1


	//   ....[107]....
        /*07ac*/ 	.word	0x00009350
        /*07b0*/ 	.word	0x00000000
        /*07b4*/ 	.word	0x00000000
        /*07b8*/ 	.short	0x010a
        /*07ba*/ 	.byte	0xff
	.zero		1


	//   ....[108]....
        /*07bc*/ 	.word	0x000093b0
        /*07c0*/ 	.word	0x00000000
        /*07c4*/ 	.word	0x00000000
        /*07c8*/ 	.short	0x010a
        /*07ca*/ 	.byte	0xff
	.zero		1


	//   ....[109]....
        /*07cc*/ 	.word	0x00009410
        /*07d0*/ 	.word	0x00000000
        /*07d4*/ 	.word	0x00000000
        /*07d8*/ 	.short	0x010a
        /*07da*/ 	.byte	0xff
	.zero		1


	//   ....[110]....
        /*07dc*/ 	.word	0x00009470
        /*07e0*/ 	.word	0x00000000
        /*07e4*/ 	.word	0x00000000
        /*07e8*/ 	.short	0x010a
        /*07ea*/ 	.byte	0xff
	.zero		1


	//   ....[111]....
        /*07ec*/ 	.word	0x000094d0
        /*07f0*/ 	.word	0x00000000
        /*07f4*/ 	.word	0x000000e0
        /*07f8*/ 	.short	0x010a
        /*07fa*/ 	.byte	0xff
	.zero		1


	//   ....[112]....
        /*07fc*/ 	.word	0x00009520
        /*0800*/ 	.word	0x0000000c
        /*0804*/ 	.word	0x00000060
        /*0808*/ 	.short	0x010a
        /*080a*/ 	.byte	0xff
	.zero		1


	//   ....[113]....
        /*080c*/ 	.word	0x00009580
        /*0810*/ 	.word	0x00000000
        /*0814*/ 	.word	0x00000058
        /*0818*/ 	.short	0x010a
        /*081a*/ 	.byte	0xff
	.zero		1


	//   ....[114]....
        /*081c*/ 	.word	0x000095e0
        /*0820*/ 	.word	0x00000000
        /*0824*/ 	.word	0x00000040
        /*0828*/ 	.short	0x010a
        /*082a*/ 	.byte	0xff
	.zero		1


	//   ....[115]....
        /*082c*/ 	.word	0x00009640
        /*0830*/ 	.word	0x00000000
        /*0834*/ 	.word	0x00000048
        /*0838*/ 	.short	0x010a
        /*083a*/ 	.byte	0xff
	.zero		1


	//   ....[116]....
        /*083c*/ 	.word	0x000096a0
        /*0840*/ 	.word	0x00000000
        /*0844*/ 	.word	0x00000040
        /*0848*/ 	.short	0x010a
        /*084a*/ 	.byte	0xff
	.zero		1


	//   ....[117]....
        /*084c*/ 	.word	0x000096f0
        /*0850*/ 	.word	0x00000003
        /*0854*/ 	.word	0x00000060
        /*0858*/ 	.short	0x010a
        /*085a*/ 	.byte	0xff
	.zero		1


	//   ....[118]....
        /*085c*/ 	.word	0x00009740
        /*0860*/ 	.word	0x00000003
        /*0864*/ 	.word	0x00000030
        /*0868*/ 	.short	0x010a
        /*086a*/ 	.byte	0xff
	.zero		1


	//   ....[119]....
        /*086c*/ 	.word	0x00009790
        /*0870*/ 	.word	0x000000a1
        /*0874*/ 	.word	0x00000080
        /*0878*/ 	.short	0x010a
        /*087a*/ 	.byte	0xff
	.zero		1


	//   ....[120]....
        /*087c*/ 	.word	0x000097e0
        /*0880*/ 	.word	0x000000c5
        /*0884*/ 	.word	0x00000030
        /*0888*/ 	.short	0x010a
        /*088a*/ 	.byte	0xff
	.zero		1


	//----- nvinfo : EIATTR_NUM_MBARRIERS
	.align		4
.L_47:
        /*088c*/ 	.byte	0x03, 0x38
        /*088e*/ 	.short	0x001d


	//----- nvinfo : EIATTR_EXIT_INSTR_OFFSETS
	.align		4
        /*0890*/ 	.byte	0x04, 0x1c
        /*0892*/ 	.short	(.L_49 - .L_48)


	//   ....[0]....
.L_48:
        /*0894*/ 	.word	0x000029c0


	//   ....[1]....
        /*0898*/ 	.word	0x00002eb0


	//   ....[2]....
        /*089c*/ 	.word	0x00002f10


	//   ....[3]....
        /*08a0*/ 	.word	0x00004290


	//   ....[4]....
        /*08a4*/ 	.word	0x00005090


	//   ....[5]....
        /*08a8*/ 	.word	0x000050d0


	//   ....[6]....
        /*08ac*/ 	.word	0x00008db0


	//----- nvinfo : EIATTR_MAX_THREADS
	.align		4
.L_49:
        /*08b0*/ 	.byte	0x04, 0x05
        /*08b2*/ 	.short	(.L_51 - .L_50)
.L_50:
        /*08b4*/ 	.word	0x00000100
        /*08b8*/ 	.word	0x00000001
        /*08bc*/ 	.word	0x00000001


	//----- nvinfo : EIATTR_CRS_STACK_SIZE
	.align		4
.L_51:
        /*08c0*/ 	.byte	0x04, 0x1e
        /*08c2*/ 	.short	(.L_53 - .L_52)
.L_52:
        /*08c4*/ 	.word	0x00000000


	//----- nvinfo : EIATTR_CBANK_PARAM_SIZE
	.align		4
.L_53:
        /*08c8*/ 	.byte	0x03, 0x19
        /*08ca*/ 	.short	0x0800


	//----- nvinfo : EIATTR_PARAM_CBANK
	.align		4
        /*08cc*/ 	.byte	0x04, 0x0a
        /*08ce*/ 	.short	(.L_55 - .L_54)
	.align		4
.L_54:
        /*08d0*/ 	.word	index@(.nv.constant0._ZN7cutlass13device_kernelINS_4gemm6kernel13GemmUniversalIN4cute5tupleIJiiiiEEENS1_10collective13CollectiveMmaINS1_35MainloopSm100TmaUmmaWarpSpecializedILi3ELi2ELi4ENS5_IJNS4_1CILi2EEESB_NSA_ILi1EEEEEEEENS5_IJNSA_ILi256EEENSA_ILi128EEESG_EEENS_12float_e4m3_tENS5_IJlSC_lEEESI_SJ_NS4_8TiledMMAINS4_8MMA_AtomIJNS4_10MMA_TraitsINS4_25SM100_MMA_F8F6F4_2x1SM_SSEJSI_SI_fSF_SG_NS4_17integral_constantINS4_4UMMA5MajorELSQ_0EEESR_NSO_INSP_7ScaleInELSS_0EEEST_EEEEEENS4_6LayoutINS5_IJSC_SC_SC_EEENS5_IJNSA_ILi0EEESY_SY_EEEEENS5_IJNS4_10UnderscoreES11_S11_EEEEENS4_28SM100_TMA_2SM_LOAD_MULTICASTENS4_14ComposedLayoutINS4_7SwizzleILi3ELi4ELi3EEENS4_18smem_ptr_flag_bitsILi8EEENSW_INS5_IJNSA_ILi8EEESG_EEENS5_IJSG_SC_EEEEEEEvNS4_8identityENS4_18SM100_TMA_2SM_LOADES1E_vS1F_EENS_8epilogue10collective18CollectiveEpilogueINS1I_23Sm100TmaWarpSpecializedILi2ELi2ELi64ELb0ELb0EEEJNS5_IJSG_SG_SG_EEENS5_IJNSW_ISG_SC_EENSW_INSA_ILi64EEESC_EEEEESI_SJ_SI_SJ_NS1I_6fusion15FusionCallbacksIS1M_NS1S_17LinearCombinationISI_fSI_fLNS_15FloatRoundStyleE2EEES1N_S1R_JEEENS4_5SM1004TMEM4LOAD26SM100_TMEM_LOAD_32dp32b64xENS4_13SM90_TMA_LOADENS15_INS16_ILi2ELi4ELi3EEES19_NSW_INS5_IJS1A_S1P_EEENS5_IJS1P_SC_EEEEEEENS4_39AutoVectorizingCopyWithAssumedAlignmentILi128EEENS4_14SM90_TMA_STOREES27_S29_S29_EEEvvEEEEvNT_6ParamsE)
        /*08d4*/ 	.short	0x0380
        /*08d6*/ 	.short	0x0800


	//----- nvinfo : EIATTR_SW_WAR
	.align		4
.L_55:
        /*08d8*/ 	.byte	0x04, 0x36
        /*08da*/ 	.short	(.L_57 - .L_56)
.L_56:
        /*08dc*/ 	.word	0x00000008
.L_57:


//--------------------- .nv.callgraph             --------------------------
	.section	.nv.callgraph,"",@"SHT_CUDA_CALLGRAPH"
	.align	4
	.sectionentsize	8
	.align		4
        /*0000*/ 	.word	0x00000000
	.align		4
        /*0004*/ 	.word	0xffffffff
	.align		4
        /*0008*/ 	.word	index@(_ZN7cutlass13device_kernelINS_4gemm6kernel13GemmUniversalIN4cute5tupleIJiiiiEEENS1_10collective13CollectiveMmaINS1_35MainloopSm100TmaUmmaWarpSpecializedILi3ELi2ELi4ENS5_IJNS4_1CILi2EEESB_NSA_ILi1EEEEEEEENS5_IJNSA_ILi256EEENSA_ILi128EEESG_EEENS_12float_e4m3_tENS5_IJlSC_lEEESI_SJ_NS4_8TiledMMAINS4_8MMA_AtomIJNS4_10MMA_TraitsINS4_25SM100_MMA_F8F6F4_2x1SM_SSEJSI_SI_fSF_SG_NS4_17integral_constantINS4_4UMMA5MajorELSQ_0EEESR_NSO_INSP_7ScaleInELSS_0EEEST_EEEEEENS4_6LayoutINS5_IJSC_SC_SC_EEENS5_IJNSA_ILi0EEESY_SY_EEEEENS5_IJNS4_10UnderscoreES11_S11_EEEEENS4_28SM100_TMA_2SM_LOAD_MULTICASTENS4_14ComposedLayoutINS4_7SwizzleILi3ELi4ELi3EEENS4_18smem_ptr_flag_bitsILi8EEENSW_INS5_IJNSA_ILi8EEESG_EEENS5_IJSG_SC_EEEEEEEvNS4_8identityENS4_18SM100_TMA_2SM_LOADES1E_vS1F_EENS_8epilogue10collective18CollectiveEpilogueINS1I_23Sm100TmaWarpSpecializedILi2ELi2ELi64ELb0ELb0EEEJNS5_IJSG_SG_SG_EEENS5_IJNSW_ISG_SC_EENSW_INSA_ILi64EEESC_EEEEESI_SJ_SI_SJ_NS1I_6fusion15FusionCallbacksIS1M_NS1S_17LinearCombinationISI_fSI_fLNS_15FloatRoundStyleE2EEES1N_S1R_JEEENS4_5SM1004TMEM4LOAD26SM100_TMEM_LOAD_32dp32b64xENS4_13SM90_TMA_LOADENS15_INS16_ILi2ELi4ELi3EEES19_NSW_INS5_IJS1A_S1P_EEENS5_IJS1P_SC_EEEEEEENS4_39AutoVectorizingCopyWithAssumedAlignmentILi128EEENS4_14SM90_TMA_STOREES27_S29_S29_EEEvvEEEEvNT_6ParamsE)
	.align		4
        /*000c*/ 	.word	index@(__assertfail)
	.align		4
        /*0010*/ 	.word	0x00000000
	.align		4
        /*0014*/ 	.word	0xfffffffe
	.align		4
        /*0018*/ 	.word	0x00000000
	.align		4
        /*001c*/ 	.word	0xfffffffd
	.align		4
        /*0020*/ 	.word	0x00000000
	.align		4
        /*0024*/ 	.word	0xfffffffc


//--------------------- .nv.constant4             --------------------------
	.section	.nv.constant4,"a",@progbits
	.align	8
	.align		8
.nv.constant4:
        /*0000*/ 	.dword	__assertfail
	.align		8
        /*0008*/ 	.dword	__unnamed_1
	.align		8
        /*0010*/ 	.dword	__unnamed_2
	.align		8
        /*0018*/ 	.dword	_ZN39_INTERNAL_1da60ea8_4_k_cu_7f43203d_84684cuda3std3__45__cpo5beginE
	.align		8
        /*0020*/ 	.dword	_ZN39_INTERNAL_1da60ea8_4_k_cu_7f43203d_84684cuda3std3__45__cpo3endE
	.align		8
        /*0028*/ 	.dword	_ZN39_INTERNAL_1da60ea8_4_k_cu_7f43203d_84684cuda3std3__45__cpo6cbeginE
	.align		8
        /*0030*/ 	.dword	_ZN39_INTERNAL_1da60ea8_4_k_cu_7f43203d_84684cuda3std3__45__cpo4cendE
	.align		8
        /*0038*/ 	.dword	_ZN39_INTERNAL_1da60ea8_4_k_cu_7f43203d_84684cuda3std3__441_GLOBAL__N__1da60ea8_4_k_cu_7f43203d_84686ignoreE
	.align		8
        /*0040*/ 	.dword	_ZN39_INTERNAL_1da60ea8_4_k_cu_7f43203d_84684cuda3std3__419piecewise_constructE
	.align		8
        /*0048*/ 	.dword	_ZN39_INTERNAL_1da60ea8_4_k_cu_7f43203d_84684cuda3std3__48in_placeE
	.align		8
        /*0050*/ 	.dword	_ZN39_INTERNAL_1da60ea8_4_k_cu_7f43203d_84684cuda3std6ranges3__45__cpo4swapE
	.align		8
        /*0058*/ 	.dword	_ZN39_INTERNAL_1da60ea8_4_k_cu_7f43203d_84684cuda3std6ranges3__45__cpo9iter_moveE
	.align		8
        /*0060*/ 	.dword	_ZN39_INTERNAL_1da60ea8_4_k_cu_7f43203d_84684cute7productE
	.align		8
        /*0068*/ 	.dword	_ZN39_INTERNAL_1da60ea8_4_k_cu_7f43203d_84684cute1_E
	.align		8
        /*0070*/ 	.dword	$str$25
	.align		8
        /*0078*/ 	.dword	$str$26
	.align		8
        /*0080*/ 	.dword	$str$27
	.align		8
        /*0088*/ 	.dword	$str$28


//--------------------- .text._ZN7cutlass13device_kernelINS_4gemm6kernel13GemmUniversalIN4cute5tupleIJiiiiEEENS1_10collective13CollectiveMmaINS1_35MainloopSm100TmaUmmaWarpSpecializedILi3ELi2ELi4ENS5_IJNS4_1CILi2EEESB_NSA_ILi1EEEEEEEENS5_IJNSA_ILi256EEENSA_ILi128EEESG_EEENS_12float_e4m3_tENS5_IJlSC_lEEESI_SJ_NS4_8TiledMMAINS4_8MMA_AtomIJNS4_10MMA_TraitsINS4_25SM100_MMA_F8F6F4_2x1SM_SSEJSI_SI_fSF_SG_NS4_17integral_constantINS4_4UMMA5MajorELSQ_0EEESR_NSO_INSP_7ScaleInELSS_0EEEST_EEEEEENS4_6LayoutINS5_IJSC_SC_SC_EEENS5_IJNSA_ILi0EEESY_SY_EEEEENS5_IJNS4_10UnderscoreES11_S11_EEEEENS4_28SM100_TMA_2SM_LOAD_MULTICASTENS4_14ComposedLayoutINS4_7SwizzleILi3ELi4ELi3EEENS4_18smem_ptr_flag_bitsILi8EEENSW_INS5_IJNSA_ILi8EEESG_EEENS5_IJSG_SC_EEEEEEEvNS4_8identityENS4_18SM100_TMA_2SM_LOADES1E_vS1F_EENS_8epilogue10collective18CollectiveEpilogueINS1I_23Sm100TmaWarpSpecializedILi2ELi2ELi64ELb0ELb0EEEJNS5_IJSG_SG_SG_EEENS5_IJNSW_ISG_SC_EENSW_INSA_ILi64EEESC_EEEEESI_SJ_SI_SJ_NS1I_6fusion15FusionCallbacksIS1M_NS1S_17LinearCombinationISI_fSI_fLNS_15FloatRoundStyleE2EEES1N_S1R_JEEENS4_5SM1004TMEM4LOAD26SM100_TMEM_LOAD_32dp32b64xENS4_13SM90_TMA_LOADENS15_INS16_ILi2ELi4ELi3EEES19_NSW_INS5_IJS1A_S1P_EEENS5_IJS1P_SC_EEEEEEENS4_39AutoVectorizingCopyWithAssumedAlignmentILi128EEENS4_14SM90_TMA_STOREES27_S29_S29_EEEvvEEEEvNT_6ParamsE --------------------------
	.section	.text._ZN7cutlass13device_kernelINS_4gemm6kernel13GemmUniversalIN4cute5tupleIJiiiiEEENS1_10collective13CollectiveMmaINS1_35MainloopSm100TmaUmmaWarpSpecializedILi3ELi2ELi4ENS5_IJNS4_1CILi2EEESB_NSA_ILi1EEEEEEEENS5_IJNSA_ILi256EEENSA_ILi128EEESG_EEENS_12float_e4m3_tENS5_IJlSC_lEEESI_SJ_NS4_8TiledMMAINS4_8MMA_AtomIJNS4_10MMA_TraitsINS4_25SM100_MMA_F8F6F4_2x1SM_SSEJSI_SI_fSF_SG_NS4_17integral_constantINS4_4UMMA5MajorELSQ_0EEESR_NSO_INSP_7ScaleInELSS_0EEEST_EEEEEENS4_6LayoutINS5_IJSC_SC_SC_EEENS5_IJNSA_ILi0EEESY_SY_EEEEENS5_IJNS4_10UnderscoreES11_S11_EEEEENS4_28SM100_TMA_2SM_LOAD_MULTICASTENS4_14ComposedLayoutINS4_7SwizzleILi3ELi4ELi3EEENS4_18smem_ptr_flag_bitsILi8EEENSW_INS5_IJNSA_ILi8EEESG_EEENS5_IJSG_SC_EEEEEEEvNS4_8identityENS4_18SM100_TMA_2SM_LOADES1E_vS1F_EENS_8epilogue10collective18CollectiveEpilogueINS1I_23Sm100TmaWarpSpecializedILi2ELi2ELi64ELb0ELb0EEEJNS5_IJSG_SG_SG_EEENS5_IJNSW_ISG_SC_EENSW_INSA_ILi64EEESC_EEEEESI_SJ_SI_SJ_NS1I_6fusion15FusionCallbacksIS1M_NS1S_17LinearCombinationISI_fSI_fLNS_15FloatRoundStyleE2EEES1N_S1R_JEEENS4_5SM1004TMEM4LOAD26SM100_TMEM_LOAD_32dp32b64xENS4_13SM90_TMA_LOADENS15_INS16_ILi2ELi4ELi3EEES19_NSW_INS5_IJS1A_S1P_EEENS5_IJS1P_SC_EEEEEEENS4_39AutoVectorizingCopyWithAssumedAlignmentILi128EEENS4_14SM90_TMA_STOREES27_S29_S29_EEEvvEEEEvNT_6ParamsE,"ax",@progbits
	.align	128
.text._ZN7cutlass13device_kernelINS_4gemm6kernel13GemmUniversalIN4cute5tupleIJiiiiEEENS1_10collective13CollectiveMmaINS1_35MainloopSm100TmaUmmaWarpSpecializedILi3ELi2ELi4ENS5_IJNS4_1CILi2EEESB_NSA_ILi1EEEEEEEENS5_IJNSA_ILi256EEENSA_ILi128EEESG_EEENS_12float_e4m3_tENS5_IJlSC_lEEESI_SJ_NS4_8TiledMMAINS4_8MMA_AtomIJNS4_10MMA_TraitsINS4_25SM100_MMA_F8F6F4_2x1SM_SSEJSI_SI_fSF_SG_NS4_17integral_constantINS4_4UMMA5MajorELSQ_0EEESR_NSO_INSP_7ScaleInELSS_0EEEST_EEEEEENS4_6LayoutINS5_IJSC_SC_SC_EEENS5_IJNSA_ILi0EEESY_SY_EEEEENS5_IJNS4_10UnderscoreES11_S11_EEEEENS4_28SM100_TMA_2SM_LOAD_MULTICASTENS4_14ComposedLayoutINS4_7SwizzleILi3ELi4ELi3EEENS4_18smem_ptr_flag_bitsILi8EEENSW_INS5_IJNSA_ILi8EEESG_EEENS5_IJSG_SC_EEEEEEEvNS4_8identityENS4_18SM100_TMA_2SM_LOADES1E_vS1F_EENS_8epilogue10collective18CollectiveEpilogueINS1I_23Sm100TmaWarpSpecializedILi2ELi2ELi64ELb0ELb0EEEJNS5_IJSG_SG_SG_EEENS5_IJNSW_ISG_SC_EENSW_INSA_ILi64EEESC_EEEEESI_SJ_SI_SJ_NS1I_6fusion15FusionCallbacksIS1M_NS1S_17LinearCombinationISI_fSI_fLNS_15FloatRoundStyleE2EEES1N_S1R_JEEENS4_5SM1004TMEM4LOAD26SM100_TMEM_LOAD_32dp32b64xENS4_13SM90_TMA_LOADENS15_INS16_ILi2ELi4ELi3EEES19_NSW_INS5_IJS1A_S1P_EEENS5_IJS1P_SC_EEEEEEENS4_39AutoVectorizingCopyWithAssumedAlignmentILi128EEENS4_14SM90_TMA_STOREES27_S29_S29_EEEvvEEEEvNT_6ParamsE:
        .type           _ZN7cutlass13device_kernelINS_4gemm6kernel13GemmUniversalIN4cute5tupleIJiiiiEEENS1_10collective13CollectiveMmaINS1_35MainloopSm100TmaUmmaWarpSpecializedILi3ELi2ELi4ENS5_IJNS4_1CILi2EEESB_NSA_ILi1EEEEEEEENS5_IJNSA_ILi256EEENSA_ILi128EEESG_EEENS_12float_e4m3_tENS5_IJlSC_lEEESI_SJ_NS4_8TiledMMAINS4_8MMA_AtomIJNS4_10MMA_TraitsINS4_25SM100_MMA_F8F6F4_2x1SM_SSEJSI_SI_fSF_SG_NS4_17integral_constantINS4_4UMMA5MajorELSQ_0EEESR_NSO_INSP_7ScaleInELSS_0EEEST_EEEEEENS4_6LayoutINS5_IJSC_SC_SC_EEENS5_IJNSA_ILi0EEESY_SY_EEEEENS5_IJNS4_10UnderscoreES11_S11_EEEEENS4_28SM100_TMA_2SM_LOAD_MULTICASTENS4_14ComposedLayoutINS4_7SwizzleILi3ELi4ELi3EEENS4_18smem_ptr_flag_bitsILi8EEENSW_INS5_IJNSA_ILi8EEESG_EEENS5_IJSG_SC_EEEEEEEvNS4_8identityENS4_18SM100_TMA_2SM_LOADES1E_vS1F_EENS_8epilogue10collective18CollectiveEpilogueINS1I_23Sm100TmaWarpSpecializedILi2ELi2ELi64ELb0ELb0EEEJNS5_IJSG_SG_SG_EEENS5_IJNSW_ISG_SC_EENSW_INSA_ILi64EEESC_EEEEESI_SJ_SI_SJ_NS1I_6fusion15FusionCallbacksIS1M_NS1S_17LinearCombinationISI_fSI_fLNS_15FloatRoundStyleE2EEES1N_S1R_JEEENS4_5SM1004TMEM4LOAD26SM100_TMEM_LOAD_32dp32b64xENS4_13SM90_TMA_LOADENS15_INS16_ILi2ELi4ELi3EEES19_NSW_INS5_IJS1A_S1P_EEENS5_IJS1P_SC_EEEEEEENS4_39AutoVectorizingCopyWithAssumedAlignmentILi128EEENS4_14SM90_TMA_STOREES27_S29_S29_EEEvvEEEEvNT_6ParamsE,@function
        .size           _ZN7cutlass13device_kernelINS_4gemm6kernel13GemmUniversalIN4cute5tupleIJiiiiEEENS1_10collective13CollectiveMmaINS1_35MainloopSm100TmaUmmaWarpSpecializedILi3ELi2ELi4ENS5_IJNS4_1CILi2EEESB_NSA_ILi1EEEEEEEENS5_IJNSA_ILi256EEENSA_ILi128EEESG_EEENS_12float_e4m3_tENS5_IJlSC_lEEESI_SJ_NS4_8TiledMMAINS4_8MMA_AtomIJNS4_10MMA_TraitsINS4_25SM100_MMA_F8F6F4_2x1SM_SSEJSI_SI_fSF_SG_NS4_17integral_constantINS4_4UMMA5MajorELSQ_0EEESR_NSO_INSP_7ScaleInELSS_0EEEST_EEEEEENS4_6LayoutINS5_IJSC_SC_SC_EEENS5_IJNSA_ILi0EEESY_SY_EEEEENS5_IJNS4_10UnderscoreES11_S11_EEEEENS4_28SM100_TMA_2SM_LOAD_MULTICASTENS4_14ComposedLayoutINS4_7SwizzleILi3ELi4ELi3EEENS4_18smem_ptr_flag_bitsILi8EEENSW_INS5_IJNSA_ILi8EEESG_EEENS5_IJSG_SC_EEEEEEEvNS4_8identityENS4_18SM100_TMA_2SM_LOADES1E_vS1F_EENS_8epilogue10collective18CollectiveEpilogueINS1I_23Sm100TmaWarpSpecializedILi2ELi2ELi64ELb0ELb0EEEJNS5_IJSG_SG_SG_EEENS5_IJNSW_ISG_SC_EENSW_INSA_ILi64EEESC_EEEEESI_SJ_SI_SJ_NS1I_6fusion15FusionCallbacksIS1M_NS1S_17LinearCombinationISI_fSI_fLNS_15FloatRoundStyleE2EEES1N_S1R_JEEENS4_5SM1004TMEM4LOAD26SM100_TMEM_LOAD_32dp32b64xENS4_13SM90_TMA_LOADENS15_INS16_ILi2ELi4ELi3EEES19_NSW_INS5_IJS1A_S1P_EEENS5_IJS1P_SC_EEEEEEENS4_39AutoVectorizingCopyWithAssumedAlignmentILi128EEENS4_14SM90_TMA_STOREES27_S29_S29_EEEvvEEEEvNT_6ParamsE,(.L_x_161 - _ZN7cutlass13device_kernelINS_4gemm6kernel13GemmUniversalIN4cute5tupleIJiiiiEEENS1_10collective13CollectiveMmaINS1_35MainloopSm100TmaUmmaWarpSpecializedILi3ELi2ELi4ENS5_IJNS4_1CILi2EEESB_NSA_ILi1EEEEEEEENS5_IJNSA_ILi256EEENSA_ILi128EEESG_EEENS_12float_e4m3_tENS5_IJlSC_lEEESI_SJ_NS4_8TiledMMAINS4_8MMA_AtomIJNS4_10MMA_TraitsINS4_25SM100_MMA_F8F6F4_2x1SM_SSEJSI_SI_fSF_SG_NS4_17integral_constantINS4_4UMMA5MajorELSQ_0EEESR_NSO_INSP_7ScaleInELSS_0EEEST_EEEEEENS4_6LayoutINS5_IJSC_SC_SC_EEENS5_IJNSA_ILi0EEESY_SY_EEEEENS5_IJNS4_10UnderscoreES11_S11_EEEEENS4_28SM100_TMA_2SM_LOAD_MULTICASTENS4_14ComposedLayoutINS4_7SwizzleILi3ELi4ELi3EEENS4_18smem_ptr_flag_bitsILi8EEENSW_INS5_IJNSA_ILi8EEESG_EEENS5_IJSG_SC_EEEEEEEvNS4_8identityENS4_18SM100_TMA_2SM_LOADES1E_vS1F_EENS_8epilogue10collective18CollectiveEpilogueINS1I_23Sm100TmaWarpSpecializedILi2ELi2ELi64ELb0ELb0EEEJNS5_IJSG_SG_SG_EEENS5_IJNSW_ISG_SC_EENSW_INSA_ILi64EEESC_EEEEESI_SJ_SI_SJ_NS1I_6fusion15FusionCallbacksIS1M_NS1S_17LinearCombinationISI_fSI_fLNS_15FloatRoundStyleE2EEES1N_S1R_JEEENS4_5SM1004TMEM4LOAD26SM100_TMEM_LOAD_32dp32b64xENS4_13SM90_TMA_LOADENS15_INS16_ILi2ELi4ELi3EEES19_NSW_INS5_IJS1A_S1P_EEENS5_IJS1P_SC_EEEEEEENS4_39AutoVectorizingCopyWithAssumedAlignmentILi128EEENS4_14SM90_TMA_STOREES27_S29_S29_EEEvvEEEEvNT_6ParamsE)
        .other          _ZN7cutlass13device_kernelINS_4gemm6kernel13GemmUniversalIN4cute5tupleIJiiiiEEENS1_10collective13CollectiveMmaINS1_35MainloopSm100TmaUmmaWarpSpecializedILi3ELi2ELi4ENS5_IJNS4_1CILi2EEESB_NSA_ILi1EEEEEEEENS5_IJNSA_ILi256EEENSA_ILi128EEESG_EEENS_12float_e4m3_tENS5_IJlSC_lEEESI_SJ_NS4_8TiledMMAINS4_8MMA_AtomIJNS4_10MMA_TraitsINS4_25SM100_MMA_F8F6F4_2x1SM_SSEJSI_SI_fSF_SG_NS4_17integral_constantINS4_4UMMA5MajorELSQ_0EEESR_NSO_INSP_7ScaleInELSS_0EEEST_EEEEEENS4_6LayoutINS5_IJSC_SC_SC_EEENS5_IJNSA_ILi0EEESY_SY_EEEEENS5_IJNS4_10UnderscoreES11_S11_EEEEENS4_28SM100_TMA_2SM_LOAD_MULTICASTENS4_14ComposedLayoutINS4_7SwizzleILi3ELi4ELi3EEENS4_18smem_ptr_flag_bitsILi8EEENSW_INS5_IJNSA_ILi8EEESG_EEENS5_IJSG_SC_EEEEEEEvNS4_8identityENS4_18SM100_TMA_2SM_LOADES1E_vS1F_EENS_8epilogue10collective18CollectiveEpilogueINS1I_23Sm100TmaWarpSpecializedILi2ELi2ELi64ELb0ELb0EEEJNS5_IJSG_SG_SG_EEENS5_IJNSW_ISG_SC_EENSW_INSA_ILi64EEESC_EEEEESI_SJ_SI_SJ_NS1I_6fusion15FusionCallbacksIS1M_NS1S_17LinearCombinationISI_fSI_fLNS_15FloatRoundStyleE2EEES1N_S1R_JEEENS4_5SM1004TMEM4LOAD26SM100_TMEM_LOAD_32dp32b64xENS4_13SM90_TMA_LOADENS15_INS16_ILi2ELi4ELi3EEES19_NSW_INS5_IJS1A_S1P_EEENS5_IJS1P_SC_EEEEEEENS4_39AutoVectorizingCopyWithAssumedAlignmentILi128EEENS4_14SM90_TMA_STOREES27_S29_S29_EEEvvEEEEvNT_6ParamsE,@"STO_CUDA_ENTRY STV_DEFAULT"
_ZN7cutlass13device_kernelINS_4gemm6kernel13GemmUniversalIN4cute5tupleIJiiiiEEENS1_10collective13CollectiveMmaINS1_35MainloopSm100TmaUmmaWarpSpecializedILi3ELi2ELi4ENS5_IJNS4_1CILi2EEESB_NSA_ILi1EEEEEEEENS5_IJNSA_ILi256EEENSA_ILi128EEESG_EEENS_12float_e4m3_tENS5_IJlSC_lEEESI_SJ_NS4_8TiledMMAINS4_8MMA_AtomIJNS4_10MMA_TraitsINS4_25SM100_MMA_F8F6F4_2x1SM_SSEJSI_SI_fSF_SG_NS4_17integral_constantINS4_4UMMA5MajorELSQ_0EEESR_NSO_INSP_7ScaleInELSS_0EEEST_EEEEEENS4_6LayoutINS5_IJSC_SC_SC_EEENS5_IJNSA_ILi0EEESY_SY_EEEEENS5_IJNS4_10UnderscoreES11_S11_EEEEENS4_28SM100_TMA_2SM_LOAD_MULTICASTENS4_14ComposedLayoutINS4_7SwizzleILi3ELi4ELi3EEENS4_18smem_ptr_flag_bitsILi8EEENSW_INS5_IJNSA_ILi8EEESG_EEENS5_IJSG_SC_EEEEEEEvNS4_8identityENS4_18SM100_TMA_2SM_LOADES1E_vS1F_EENS_8epilogue10collective18CollectiveEpilogueINS1I_23Sm100TmaWarpSpecializedILi2ELi2ELi64ELb0ELb0EEEJNS5_IJSG_SG_SG_EEENS5_IJNSW_ISG_SC_EENSW_INSA_ILi64EEESC_EEEEESI_SJ_SI_SJ_NS1I_6fusion15FusionCallbacksIS1M_NS1S_17LinearCombinationISI_fSI_fLNS_15FloatRoundStyleE2EEES1N_S1R_JEEENS4_5SM1004TMEM4LOAD26SM100_TMEM_LOAD_32dp32b64xENS4_13SM90_TMA_LOADENS15_INS16_ILi2ELi4ELi3EEES19_NSW_INS5_IJS1A_S1P_EEENS5_IJS1P_SC_EEEEEEENS4_39AutoVectorizingCopyWithAssumedAlignmentILi128EEENS4_14SM90_TMA_STOREES27_S29_S29_EEEvvEEEEvNT_6ParamsE:
[----:B------:R-:W1:Y:S01]  /*0000*/  LDC R1, c[0x0][0x37c] ;  /* 0x0000df00ff017b82 */ /* 0x000e620000000800 */
[----:B------:R-:W2:Y:S01]  /*0010*/  S2R R170, SR_TID.X ;  /* 0x0000000000aa7919 */ /* 0x000ea20000002100 */
[----:B------:R-:W3:Y:S06]  /*0020*/  LDCU.64 UR8, c[0x0][0x890] ;  /* 0x00011200ff0877ac */ /* 0x000eec0008000a00 */
[----:B------:R-:W4:Y:S01]  /*0030*/  S2UR UR48, SR_CgaCtaId ;  /* 0x00000000003079c3 */ /* 0x000f220000008800 */
[----:B------:R-:W-:Y:S02]  /*0040*/  PRMT R158, RZ, 0x7610, R158 ;  /* 0x00007610ff9e7816 */ /* 0x000fe4000000009e */
[----:B------:R-:W-:Y:S01]  /*0050*/  ELECT P1, URZ, PT ;  /* 0x0000000000ff782f */ /* 0x000fe20003820000 */
[----:B---3--:R-:W-:-:S04]  /*0060*/  UISETP.NE.U32.AND UP0, UPT, UR8, URZ, UPT ;  /* 0x000000ff0800728c */ /* 0x008fc8000bf05070 */
[----:B------:R-:W-:Y:S02]  /*0070*/  UISETP.NE.AND.EX UP0, UPT, UR9, URZ, UPT, UP0 ;  /* 0x000000ff0900728c */ /* 0x000fe4000bf05300 */
[----:B----4-:R-:W-:Y:S02]  /*0080*/  ULOP3.LUT UR46, UR48, 0x1, URZ, 0xc0, !UPT ;  /* 0x00000001302e7892 */ /* 0x010fe4000f8ec0ff */
[----:B------:R-:W-:Y:S01]  /*0090*/  ULOP3.LUT UR45, UR48, 0x1, URZ, 0x3c, !UPT ;  /* 0x00000001302d7892 */ /* 0x000fe2000f8e3cff */
[----:B--2---:R-:W-:-:S05]  /*00a0*/  SHF.R.U32.HI R159, RZ, 0x5, R170 ;  /* 0x00000005ff9f7819 */ /* 0x004fca00000116aa */
[----:B------:R-:W2:Y:S02]  /*00b0*/  SHFL.IDX PT, R0, R159, RZ, 0x1f ;  /* 0x00001fff9f007589 */ /* 0x000ea400000e0000 */
[----:B--2---:R-:W-:Y:S01]  /*00c0*/  R2UR UR13, R0 ;  /* 0x00000000000d72ca */ /* 0x004fe200000e0000 */
[----:B-1----:R-:W-:-:S14]  /*00d0*/  BRA.U UP0, `(.L_x_0) ;  /* 0x0000000100307547 */ /* 0x002fdc000b800000 */
[----:B------:R-:W1:Y:S02]  /*00e0*/  LDCU.64 UR4, c[0x0][0x888] ;  /* 0x00011100ff0477ac */ /* 0x000e640008000a00 */
[----:B-1----:R-:W-:-:S04]  /*00f0*/  UISETP.NE.U32.AND UP0, UPT, UR4, URZ, UPT ;  /* 0x000000ff0400728c */ /* 0x002fc8000bf05070 */
[----:B------:R-:W-:-:S09]  /*0100*/  UISETP.NE.AND.EX UP0, UPT, UR5, URZ, UPT, UP0 ;  /* 0x000000ff0500728c */ /* 0x000fd2000bf05300 */
[----:B------:R-:W-:Y:S05]  /*0110*/  BRA.U !UP0, `(.L_x_1) ;  /* 0x0000000108147547 */ /* 0x000fea000b800000 */
[----:B------:R-:W1:Y:S01]  /*0120*/  LDC.64 R2, c[0x0][0x888] ;  /* 0x00022200ff027b82 */ /* 0x000e620000000a00 */
[----:B------:R-:W1:Y:S02]  /*0130*/  LDCU.64 UR4, c[0x0][0x358] ;  /* 0x00006b00ff0477ac */ /* 0x000e640008000a00 */
[----:B-1----:R1:W5:Y:S01]  /*0140*/  LDG.E R73, desc[UR4][R2.64] ;  /* 0x0000000402497981 */ /* 0x002362000c1e1900 */
[----:B------:R-:W-:Y:S01]  /*0150*/  HFMA2 R158, -RZ, RZ, 0, 5.9604644775390625e-08 ;  /* 0x00000001ff9e7431 */ /* 0x000fe200000001ff */
[----:B------:R-:W-:Y:S05]  /*0160*/  BRA `(.L_x_0) ;  /* 0x00000000000c7947 */ /* 0x000fea0003800000 */
.L_x_1:
[----:B------:R-:W1:Y:S01]  /*0170*/  LDCU UR4, c[0x0][0x880] ;  /* 0x00011000ff0477ac */ /* 0x000e620008000800 */
[----:B------:R-:W-:Y:S01]  /*0180*/  HFMA2 R158, -RZ, RZ, 0, 5.9604644775390625e-08 ;  /* 0x00000001ff9e7431 */ /* 0x000fe200000001ff */
[----:B-1----:R-:W-:-:S07]  /*0190*/  MOV R73, UR4 ;  /* 0x0000000400497c02 */ /* 0x002fce0008000f00 */
.L_x_0:
[----:B------:R-:W2:Y:S02]  /*01a0*/  LDCU.64 UR4, c[0x0][0x8b0] ;  /* 0x00011600ff0477ac */ /* 0x000ea40008000a00 */
[----:B--2---:R-:W-:-:S04]  /*01b0*/  UISETP.NE.U32.AND UP0, UPT, UR4, URZ, UPT ;  /* 0x000000ff0400728c */ /* 0x004fc8000bf05070 */
[----:B------:R-:W-:-:S09]  /*01c0*/  UISETP.NE.AND.EX UP0, UPT, UR5, URZ, UPT, UP0 ;  /* 0x000000ff0500728c */ /* 0x000fd2000bf05300 */
[----:B------:R-:W-:Y:S05]  /*01d0*/  BRA.U UP0, `(.L_x_2) ;  /* 0x0000000100287547 */ /* 0x000fea000b800000 */
[----:B------:R-:W2:Y:S02]  /*01e0*/  LDCU.64 UR4, c[0x0][0x8a8] ;  /* 0x00011500ff0477ac */ /* 0x000ea40008000a00 */
[----:B--2---:R-:W-:-:S04]  /*01f0*/  UISETP.NE.U32.AND UP0, UPT, UR4, URZ, UPT ;  /* 0x000000ff0400728c */ /* 0x004fc8000bf05070 */
[----:B------:R-:W-:-:S09]  /*0200*/  UISETP.NE.AND.EX UP0, UPT, UR5, URZ, UPT, UP0 ;  /* 0x000000ff0500728c */ /* 0x000fd2000bf05300 */
[----:B------:R-:W-:Y:S05]  /*0210*/  BRA.U !UP0, `(.L_x_3) ;  /* 0x0000000108107547 */ /* 0x000fea000b800000 */
[----:B------:R-:W2:Y:S01]  /*0220*/  LDC.64 R70, c[0x0][0x8a8] ;  /* 0x00022a00ff467b82 */ /* 0x000ea20000000a00 */
[----:B------:R-:W2:Y:S02]  /*0230*/  LDCU.64 UR4, c[0x0][0x358] ;  /* 0x00006b00ff0477ac */ /* 0x000ea40008000a00 */
[----:B--2---:R2:W5:Y:S01]  /*0240*/  LDG.E R70, desc[UR4][R70.64] ;  /* 0x0000000446467981 */ /* 0x004562000c1e1900 */
[----:B------:R-:W-:Y:S05]  /*0250*/  BRA `(.L_x_2) ;  /* 0x0000000000087947 */ /* 0x000fea0003800000 */
.L_x_3:
[----:B------:R-:W2:Y:S02]  /*0260*/  LDCU UR4, c[0x0][0x8a0] ;  /* 0x00011400ff0477ac */ /* 0x000ea40008000800 */
[----:B--2---:R-:W-:Y:S02]  /*0270*/  MOV R70, UR4 ;  /* 0x0000000400467c02 */ /* 0x004fe40008000f00 */
.L_x_2:
[----:B------:R-:W-:Y:S01]  /*0280*/  IMAD.U32 R0, RZ, RZ, UR13 ;  /* 0x0000000dff007e24 */ /* 0x000fe2000f8e00ff */
[----:B------:R-:W-:Y:S04]  /*0290*/  BSSY.RECONVERGENT B0, `(.L_x_4) ;  /* 0x000000c000007945 */ /* 0x000fe80003800200 */
[C---:B------:R-:W-:Y:S02]  /*02a0*/  ISETP.NE.OR P2, PT, R0.reuse, 0x1, !P1 ;  /* 0x000000010000780c */ /* 0x040fe40004f45670 */
[----:B------:R-:W-:-:S11]  /*02b0*/  ISETP.NE.OR P0, PT, R0, 0x3, !P1 ;  /* 0x000000030000780c */ /* 0x000fd60004f05670 */
[----:B------:R-:W-:Y:S05]  /*02c0*/  @P2 BRA `(.L_x_5) ;  /* 0x0000000000202947 */ /* 0x000fea0003800000 */
[----:B------:R-:W3:Y:S02]  /*02d0*/  LDCU.64 UR4, c[0x0][0x348] ;  /* 0x00006900ff0477ac */ /* 0x000ee40008000a00 */
[----:B---3--:R-:W-:Y:S02]  /*02e0*/  UIADD3 UR6, UP1, UPT, UR4, 0x80, URZ ;  /* 0x0000008004067890 */ /* 0x008fe4000ff3e0ff */
[----:B------:R-:W-:Y:S02]  /*02f0*/  UIADD3 UR4, UP0, UPT, UR4, 0x180, URZ ;  /* 0x0000018004047890 */ /* 0x000fe4000ff1e0ff */
[----:B------:R-:W-:Y:S02]  /*0300*/  UIADD3.X UR7, UPT, UPT, URZ, UR5, URZ, UP1, !UPT ;  /* 0x00000005ff077290 */ /* 0x000fe40008ffe4ff */
[----:B------:R-:W-:-:S07]  /*0310*/  UIADD3.X UR5, UPT, UPT, URZ, UR5, URZ, UP0, !UPT ;  /* 0x00000005ff057290 */ /* 0x000fce00087fe4ff */
[----:B------:R3:W-:Y:S02]  /*0320*/  UTMACCTL.PF [UR6] ;  /* 0x00000000060079b9 */ /* 0x0007e40008040000 */
[----:B------:R3:W-:Y:S02]  /*0330*/  UTMACCTL.PF [UR4] ;  /* 0x00000000040079b9 */ /* 0x0007e40008040000 */
[----:B---3--:R-:W-:Y:S01]  /*0340*/  NOP ;  /* 0x0000000000007918 */ /* 0x008fe20000000000 */
.L_x_5:
[----:B------:R-:W-:Y:S05]  /*0350*/  BSYNC.RECONVERGENT B0 ;  /* 0x0000000000007941 */ /* 0x000fea0003800200 */
.L_x_4:
[----:B------:R-:W-:Y:S04]  /*0360*/  BSSY.RECONVERGENT B0, `(.L_x_6) ;  /* 0x000000a000007945 */ /* 0x000fe80003800200 */
        /* <DEDUP_REMOVED lines=9> */
.L_x_7:
[----:B------:R-:W-:Y:S05]  /*0400*/  BSYNC.RECONVERGENT B0 ;  /* 0x0000000000007941 */ /* 0x000fea0003800200 */
.L_x_6:
[----:B------:R-:W3:Y:S01]  /*0410*/  LDCU.64 UR4, c[0x0][0x888] ;  /* 0x00011100ff0477ac */ /* 0x000ee20008000a00 */
[----:B------:R-:W-:Y:S02]  /*0420*/  UISETP.EQ.U32.AND UP1, UPT, UR8, URZ, UPT ;  /* 0x000000ff0800728c */ /* 0x000fe4000bf22070 */
[----:B------:R-:W-:Y:S02]  /*0430*/  UPLOP3.LUT UP3, UPT, UPT, UPT, UPT, 0x80, 0x8 ;  /* 0x000000000008789c */ /* 0x000fe40003f6f070 */
[----:B---3--:R-:W-:-:S04]  /*0440*/  UISETP.NE.U32.AND UP0, UPT, UR4, URZ, UPT ;  /* 0x000000ff0400728c */ /* 0x008fc8000bf05070 */
[----:B------:R-:W-:-:S04]  /*0450*/  UISETP.NE.AND.EX UP0, UPT, UR5, URZ, UPT, UP0 ;  /* 0x000000ff0500728c */ /* 0x000fc8000bf05300 */
[----:B------:R-:W-:-:S04]  /*0460*/  UISETP.EQ.OR.EX UP2, UPT, UR9, URZ, !UP0, UP1 ;  /* 0x000000ff0900728c */ /* 0x000fc8000c742710 */
[----:B------:R-:W-:-:S06]  /*0470*/  UP2UR UR4, UPR, URZ, 0x4 ;  /* 0x00000004ff047883 */ /* 0x000fcc0008000000 */
[----:B------:R-:W-:Y:S01]  /*0480*/  MOV R160, UR4 ;  /* 0x0000000400a07c02 */ /* 0x000fe20008000f00 */
[----:B------:R-:W-:Y:S06]  /*0490*/  BRA.U !UP2, `(.L_x_8) ;  /* 0x000000010a207547 */ /* 0x000fec000b800000 */
[----:B------:R-:W-:Y:S01]  /*04a0*/  UISETP.NE.U32.AND UP1, UPT, UR8, URZ, UPT ;  /* 0x000000ff0800728c */ /* 0x000fe2000bf25070 */
[----:B-----5:R-:W-:Y:S01]  /*04b0*/  FSETP.NEU.AND P0, PT, R73, RZ, PT ;  /* 0x000000ff4900720b */ /* 0x020fe20003f0d000 */
[----:B------:R-:W-:Y:S02]  /*04c0*/  USEL UR4, URZ, 0xffffffff, UP0 ;  /* 0xffffffffff047887 */ /* 0x000fe40008000000 */
[----:B------:R-:W-:-:S10]  /*04d0*/  UISETP.NE.AND.EX UP1, UPT, UR9, URZ, UPT, UP1 ;  /* 0x000000ff0900728c */ /* 0x000fd4000bf25310 */
[----:B------:R-:W-:Y:S01]  /*04e0*/  VOTEU.ANY UP0, P0 ;  /* 0x0000000000ff7886 */ /* 0x000fe20000000100 */
[----:B------:R-:W-:-:S04]  /*04f0*/  @!UP1 USEL UR4, URZ, 0xffffffff, UP0 ;  /* 0xffffffffff049887 */ /* 0x000fc80008000000 */
[----:B------:R-:W-:-:S04]  /*0500*/  ULOP3.LUT UR4, UR4, 0x1, URZ, 0xc0, !UPT ;  /* 0x0000000104047892 */ /* 0x000fc8000f8ec0ff */
[----:B------:R-:W-:-:S11]  /*0510*/  UISETP.NE.U32.AND UP3, UPT, UR4, 0x1, UPT ;  /* 0x000000010400788c */ /* 0x000fd6000bf65070 */
.L_x_8:
[----:B------:R-:W3:Y:S01]  /*0520*/  SHFL.IDX PT, R0, R159, RZ, 0x1f ;  /* 0x00001fff9f007589 */ /* 0x000ee200000e0000 */
[----:B------:R-:W-:-:S04]  /*0530*/  UISETP.NE.AND UP0, UPT, UR13, 0x2, UPT ;  /* 0x000000020d00788c */ /* 0x000fc8000bf05270 */
[----:B------:R-:W-:Y:S02]  /*0540*/  UISETP.EQ.AND UP1, UPT, UR46, URZ, !UP0 ;  /* 0x000000ff2e00728c */ /* 0x000fe4000c722270 */
[----:B------:R-:W-:-:S04]  /*0550*/  USEL UR43, URZ, 0x1, UP0 ;  /* 0x00000001ff2b7887 */ /* 0x000fc80008000000 */
[----:B------:R-:W-:Y:S02]  /*0560*/  PLOP3.LUT P3, PT, P1, PT, UP1, 0x80, 0x8 ;  /* 0x000000000008781c */ /* 0x000fe40000f6f018 */
[----:B---3--:R-:W-:-:S13]  /*0570*/  ISETP.NE.AND P0, PT, R0, RZ, PT ;  /* 0x000000ff0000720c */ /* 0x008fda0003f05270 */
[----:B------:R-:W-:Y:S05]  /*0580*/  @P0 BRA `(.L_x_9) ;  /* 0x00000000004c0947 */ /* 0x000fea0003800000 */
[----:B------:R-:W-:Y:S01]  /*0590*/  UMOV UR4, 0x400 ;  /* 0x0000040000047882 */ /* 0x000fe20000000000 */
[----:B------:R-:W-:Y:S01]  /*05a0*/  UMOV UR8, 0x1 ;  /* 0x0000000100087882 */ /* 0x000fe20000000000 */
[----:B------:R-:W-:Y:S01]  /*05b0*/  UMOV UR6, 0x2 ;  /* 0x0000000200067882 */ /* 0x000fe20000000000 */
[----:B------:R-:W-:Y:S02]  /*05c0*/  ULEA UR4, UR48, UR4, 0x18 ;  /* 0x0000000430047291 */ /* 0x000fe4000f8ec0ff */
[----:B------:R-:W-:-:S04]  /*05d0*/  UIADD3 UR8, UPT, UPT, -UR8, 0x100000, URZ ;  /* 0x0010000008087890 */ /* 0x000fc8000fffe1ff */
[----:B------:R-:W-:Y:S02]  /*05e0*/  USHF.L.U32 UR9, UR8, 0xb, URZ ;  /* 0x0000000b08097899 */ /* 0x000fe400080006ff */
[----:B------:R-:W-:Y:S02]  /*05f0*/  USHF.L.U32 UR8, UR8, 0x1, URZ ;  /* 0x0000000108087899 */ /* 0x000fe400080006ff */
[----:B------:R-:W-:-:S04]  /*0600*/  UIADD3 UR6, UPT, UPT, -UR6, 0x100000, URZ ;  /* 0x0010000006067890 */ /* 0x000fc8000fffe1ff */
[----:B------:R-:W-:Y:S02]  /*0610*/  USHF.L.U32 UR7, UR6, 0xb, URZ ;  /* 0x0000000b06077899 */ /* 0x000fe400080006ff */
[----:B------:R-:W-:Y:S01]  /*0620*/  USHF.L.U32 UR6, UR6, 0x1, URZ ;  /* 0x0000000106067899 */ /* 0x000fe200080006ff */
[----:B------:R-:W-:Y:S01]  /*0630*/  ELECT P0, URZ, PT ;  /* 0x0000000000ff782f */ /* 0x000fe20003800000 */
[----:B------:R-:W3:Y:S02]  /*0640*/  FENCE.VIEW.ASYNC.S ;  /* 0x00000000000073c6 */ /* 0x000ee40000000000 */
[----:B---3--:R3:W4:Y:S08]  /*0650*/  SYNCS.EXCH.64 URZ, [UR4], UR8 ;  /* 0x0000000804ff75b2 */ /* 0x0087300008000100 */
[----:B------:R3:W1:Y:S01]  /*0660*/  SYNCS.EXCH.64 URZ, [UR4+0x18], UR6 ;  /* 0x0000180604ff75b2 */ /* 0x0006620008000100 */
[----:B------:R3:W1:Y:S01]  /*0670*/  SYNCS.EXCH.64 URZ, [UR4+0x8], UR8 ;  /* 0x0000080804ff75b2 */ /* 0x0006620008000100 */
[----:B------:R3:W1:Y:S01]  /*0680*/  SYNCS.EXCH.64 URZ, [UR4+0x20], UR6 ;  /* 0x0000200604ff75b2 */ /* 0x0006620008000100 */
[----:B------:R3:W1:Y:S01]  /*0690*/  SYNCS.EXCH.64 URZ, [UR4+0x10], UR8 ;  /* 0x0000100804ff75b2 */ /* 0x0006620008000100 */
[----:B------:R3:W1:Y:S01]  /*06a0*/  SYNCS.EXCH.64 URZ, [UR4+0x28], UR6 ;  /* 0x0000280604ff75b2 */ /* 0x0006620008000100 */
[----:B------:R-:W-:Y:S01]  /*06b0*/  NOP ;  /* 0x0000000000007918 */ /* 0x000fe20000000000 */
.L_x_9:
[----:B------:R-:W2:Y:S01]  /*06c0*/  SHFL.IDX PT, R0, R159, RZ, 0x1f ;  /* 0x00001fff9f007589 */ /* 0x000ea200000e0000 */
[----:B------:R-:W-:Y:S01]  /*06d0*/  NOP ;  /* 0x0000000000007918 */ /* 0x000fe20000000000 */
[----:B--2---:R-:W-:-:S13]  /*06e0*/  ISETP.NE.AND P0, PT, R0, 0x1, PT ;  /* 0x000000010000780c */ /* 0x004fda0003f05270 */
[----:B------:R-:W-:Y:S05]  /*06f0*/  @P0 BRA `(.L_x_10) ;  /* 0x0000000000440947 */ /* 0x000fea0003800000 */
[----:B---3--:R-:W-:Y:S01]  /*0700*/  UMOV UR4, 0x400 ;  /* 0x0000040000047882 */ /* 0x008fe20000000000 */
        /* <DEDUP_REMOVED lines=10> */
[----:B------:R-:W2:Y:S02]  /*07b0*/  FENCE.VIEW.ASYNC.S ;  /* 0x00000000000073c6 */ /* 0x000ea40000000000 */
[----:B--2---:R2:W3:Y:S08]  /*07c0*/  SYNCS.EXCH.64 URZ, [UR4+0x30], UR8 ;  /* 0x0000300804ff75b2 */ /* 0x0044f00008000100 */
[----:B------:R2:W1:Y:S01]  /*07d0*/  SYNCS.EXCH.64 URZ, [UR4+0x40], UR6 ;  /* 0x0000400604ff75b2 */ /* 0x0004620008000100 */
[----:B------:R2:W1:Y:S01]  /*07e0*/  SYNCS.EXCH.64 URZ, [UR4+0x38], UR8 ;  /* 0x0000380804ff75b2 */ /* 0x0004620008000100 */
[----:B------:R2:W1:Y:S01]  /*07f0*/  SYNCS.EXCH.64 URZ, [UR4+0x48], UR6 ;  /* 0x0000480604ff75b2 */ /* 0x0004620008000100 */
[----:B------:R-:W-:Y:S01]  /*0800*/  NOP ;  /* 0x0000000000007918 */ /* 0x000fe20000000000 */
.L_x_10:
[----:B------:R-:W4:Y:S01]  /*0810*/  SHFL.IDX PT, R0, R159, RZ, 0x1f ;  /* 0x00001fff9f007589 */ /* 0x000f2200000e0000 */
[----:B------:R-:W-:Y:S01]  /*0820*/  NOP ;  /* 0x0000000000007918 */ /* 0x000fe20000000000 */
[----:B----4-:R-:W-:-:S13]  /*0830*/  ISETP.NE.AND P0, PT, R0, 0x3, PT ;  /* 0x000000030000780c */ /* 0x010fda0003f05270 */
[----:B------:R-:W-:Y:S05]  /*0840*/  @P0 BRA `(.L_x_11) ;  /* 0x00000000002c0947 */ /* 0x000fea0003800000 */
[----:B--23--:R-:W-:Y:S01]  /*0850*/  UMOV UR6, 0x400 ;  /* 0x0000040000067882 */ /* 0x00cfe20000000000 */
[----:B------:R-:W-:Y:S01]  /*0860*/  UMOV UR4, 0x20 ;  /* 0x0000002000047882 */ /* 0x000fe20000000000 */
[----:B------:R-:W-:Y:S02]  /*0870*/  ULEA UR6, UR48, UR6, 0x18 ;  /* 0x0000000630067291 */ /* 0x000fe4000f8ec0ff */
[----:B------:R-:W-:-:S04]  /*0880*/  UIADD3 UR4, UPT, UPT, -UR4, 0x100000, URZ ;  /* 0x0010000004047890 */ /* 0x000fc8000fffe1ff */
[----:B------:R-:W-:Y:S02]  /*0890*/  USHF.L.U32 UR5, UR4, 0xb, URZ ;  /* 0x0000000b04057899 */ /* 0x000fe400080006ff */
[----:B------:R-:W-:Y:S01]  /*08a0*/  USHF.L.U32 UR4, UR4, 0x1, URZ ;  /* 0x0000000104047899 */ /* 0x000fe200080006ff */
[----:B------:R-:W-:Y:S01]  /*08b0*/  ELECT P0, URZ, PT ;  /* 0x0000000000ff782f */ /* 0x000fe20003800000 */
[----:B------:R-:W2:Y:S10]  /*08c0*/  FENCE.VIEW.ASYNC.S ;  /* 0x00000000000073c6 */ /* 0x000eb40000000000 */
[----:B--2---:R4:W2:Y:S01]  /*08d0*/  SYNCS.EXCH.64 URZ, [UR6+0x50], UR4 ;  /* 0x0000500406ff75b2 */ /* 0x0048a20008000100 */
[----:B------:R4:W3:Y:S02]  /*08e0*/  SYNCS.EXCH.64 URZ, [UR6+0x58], UR4 ;  /* 0x0000580406ff75b2 */ /* 0x0008e40008000100 */
[----:B----4-:R-:W-:Y:S01]  /*08f0*/  NOP ;  /* 0x0000000000007918 */ /* 0x010fe20000000000 */
.L_x_11:
[----:B------:R-:W4:Y:S01]  /*0900*/  SHFL.IDX PT, R0, R159, RZ, 0x1f ;  /* 0x00001fff9f007589 */ /* 0x000f2200000e0000 */
[----:B------:R-:W-:Y:S01]  /*0910*/  NOP ;  /* 0x0000000000007918 */ /* 0x000fe20000000000 */
[----:B----4-:R-:W-:-:S13]  /*0920*/  ISETP.NE.AND P0, PT, R0, 0x4, PT ;  /* 0x000000040000780c */ /* 0x010fda0003f05270 */
[----:B------:R-:W-:Y:S05]  /*0930*/  @P0 BRA `(.L_x_12) ;  /* 0x0000000000480947 */ /* 0x000fea0003800000 */
[----:B--23--:R-:W-:Y:S01]  /*0940*/  UMOV UR4, 0x3a0 ;  /* 0x000003a000047882 */ /* 0x00cfe20000000000 */
[----:B------:R-:W-:Y:S01]  /*0950*/  UMOV UR6, 0x400 ;  /* 0x0000040000067882 */ /* 0x000fe20000000000 */
[----:B------:R-:W-:Y:S01]  /*0960*/  USEL UR4, UR4, 0x320, UP3 ;  /* 0x0000032004047887 */ /* 0x000fe20009800000 */
        /* <DEDUP_REMOVED lines=10> */
[----:B--2---:R4:W2:Y:S08]  /*0a10*/  SYNCS.EXCH.64 URZ, [UR6+0x60], UR8 ;  /* 0x0000600806ff75b2 */ /* 0x0048b00008000100 */
[----:B------:R4:W3:Y:S01]  /*0a20*/  SYNCS.EXCH.64 URZ, [UR6+0x70], UR4 ;  /* 0x0000700406ff75b2 */ /* 0x0008e20008000100 */
[----:B------:R4:W1:Y:S01]  /*0a30*/  SYNCS.EXCH.64 URZ, [UR6+0x68], UR8 ;  /* 0x0000680806ff75b2 */ /* 0x0008620008000100 */
[----:B------:R4:W1:Y:S02]  /*0a40*/  SYNCS.EXCH.64 URZ, [UR6+0x78], UR4 ;  /* 0x0000780406ff75b2 */ /* 0x0008640008000100 */
[----:B----4-:R-:W-:Y:S01]  /*0a50*/  NOP ;  /* 0x0000000000007918 */ /* 0x010fe20000000000 */
.L_x_12:
[----:B------:R-:W4:Y:S01]  /*0a60*/  SHFL.IDX PT, R0, R159, RZ, 0x1f ;  /* 0x00001fff9f007589 */ /* 0x000f2200000e0000 */
[----:B------:R-:W-:Y:S01]  /*0a70*/  NOP ;  /* 0x0000000000007918 */ /* 0x000fe20000000000 */
[----:B----4-:R-:W-:-:S13]  /*0a80*/  ISETP.NE.AND P0, PT, R0, 0x5, PT ;  /* 0x000000050000780c */ /* 0x010fda0003f05270 */
[----:B------:R-:W-:Y:S05]  /*0a90*/  @P0 BRA `(.L_x_13) ;  /* 0x0000000000540947 */ /* 0x000fea0003800000 */
[----:B--23--:R-:W-:Y:S01]  /*0aa0*/  UMOV UR4, 0x400 ;  /* 0x0000040000047882 */ /* 0x00cfe20000000000 */
        /* <DEDUP_REMOVED lines=14> */
[----:B------:R4:W1:Y:S01]  /*0b90*/  SYNCS.EXCH.64 URZ, [UR4+0xa8], UR8 ;  /* 0x0000a80804ff75b2 */ /* 0x0008620008000100 */
[----:B------:R4:W1:Y:S01]  /*0ba0*/  SYNCS.EXCH.64 URZ, [UR4+0x90], UR6 ;  /* 0x0000900604ff75b2 */ /* 0x0008620008000100 */
[----:B------:R4:W1:Y:S01]  /*0bb0*/  SYNCS.EXCH.64 URZ, [UR4+0xb0], UR8 ;  /* 0x0000b00804ff75b2 */ /* 0x0008620008000100 */
[----:B------:R4:W1:Y:S01]  /*0bc0*/  SYNCS.EXCH.64 URZ, [UR4+0x98], UR6 ;  /* 0x0000980604ff75b2 */ /* 0x0008620008000100 */
[----:B------:R4:W1:Y:S02]  /*0bd0*/  SYNCS.EXCH.64 URZ, [UR4+0xb8], UR8 ;  /* 0x0000b80804ff75b2 */ /* 0x0008640008000100 */
[----:B----4-:R-:W-:Y:S01]  /*0be0*/  NOP ;  /* 0x0000000000007918 */ /* 0x010fe20000000000 */
.L_x_13:
[----:B------:R-:W4:Y:S01]  /*0bf0*/  SHFL.IDX PT, R0, R159, RZ, 0x1f ;  /* 0x00001fff9f007589 */ /* 0x000f2200000e0000 */
[----:B------:R-:W-:Y:S01]  /*0c00*/  ISETP.NE.OR P1, PT, RZ, UR13, !P1 ;  /* 0x0000000dff007c0c */ /* 0x000fe2000cf25670 */
        /* <DEDUP_REMOVED lines=12> */
[----:B------:R4:W3:Y:S01]  /*0cd0*/  SYNCS.EXCH.64 URZ, [UR4+0xd0], UR6 ;  /* 0x0000d00604ff75b2 */ /* 0x0008e20008000100 */
[----:B------:R4:W1:Y:S01]  /*0ce0*/  SYNCS.EXCH.64 URZ, [UR4+0xc8], UR6 ;  /* 0x0000c80604ff75b2 */ /* 0x0008620008000100 */
[----:B------:R4:W1:Y:S02]  /*0cf0*/  SYNCS.EXCH.64 URZ, [UR4+0xd8], UR6 ;  /* 0x0000d80604ff75b2 */ /* 0x0008640008000100 */
[----:B----4-:R-:W-:Y:S01]  /*0d00*/  NOP ;  /* 0x0000000000007918 */ /* 0x010fe20000000000 */
.L_x_14:
[----:B------:R-:W-:Y:S01]  /*0d10*/  VOTEU.ALL UP0, P1 ;  /* 0x0000000000ff7886 */ /* 0x000fe20000800000 */
[----:B--23--:R-:W-:Y:S01]  /*0d20*/  UMOV UR4, 0x20 ;  /* 0x0000002000047882 */ /* 0x00cfe20000000000 */
[----:B------:R-:W2:Y:S01]  /*0d30*/  LDCU UR7, c[0x0][0x36c] ;  /* 0x00006d80ff0777ac */ /* 0x000ea20008000800 */
[----:B------:R-:W-:Y:S01]  /*0d40*/  NOP ;  /* 0x0000000000007918 */ /* 0x000fe20000000000 */
[----:B------:R-:W-:Y:S01]  /*0d50*/  LOP3.LUT R0, R170, 0x1f, RZ, 0xc0, !PT ;  /* 0x0000001faa007812 */ /* 0x000fe200078ec0ff */
[----:B------:R-:W-:Y:S01]  /*0d60*/  @!UP0 UMOV UR6, 0x400 ;  /* 0x0000040000068882 */ /* 0x000fe20000000000 */
[----:B------:R-:W-:-:S04]  /*0d70*/  @!UP0 UIADD3 UR4, UPT, UPT, -UR4, 0x100000, URZ ;  /* 0x0010000004048890 */ /* 0x000fc8000fffe1ff */
[----:B------:R-:W-:Y:S02]  /*0d80*/  @!UP0 USHF.L.U32 UR5, UR4, 0xb, URZ ;  /* 0x0000000b04058899 */ /* 0x000fe400080006ff */
[----:B------:R-:W-:Y:S02]  /*0d90*/  @!UP0 USHF.L.U32 UR4, UR4, 0x1, URZ ;  /* 0x0000000104048899 */ /* 0x000fe400080006ff */
[----:B------:R-:W-:Y:S01]  /*0da0*/  @!UP0 ULEA UR6, UR48, UR6, 0x18 ;  /* 0x0000000630068291 */ /* 0x000fe2000f8ec0ff */
[----:B------:R-:W-:Y:S01]  /*0db0*/  VOTEU.ALL UP0, P1 ;  /* 0x0000000000ff7886 */ /* 0x000fe20000800000 */
[----:B------:R-:W-:Y:S02]  /*0dc0*/  UISETP.NE.AND UP4, UPT, UR13, URZ, UPT ;  /* 0x000000ff0d00728c */ /* 0x000fe4000bf85270 */
[----:B--2---:R-:W-:Y:S01]  /*0dd0*/  UISETP.EQ.U32.AND UP5, UPT, UR7, 0x1, UPT ;  /* 0x000000010700788c */ /* 0x004fe2000bfa2070 */
[----:B------:R-:W2:Y:S07]  /*0de0*/  FENCE.VIEW.ASYNC.S ;  /* 0x00000000000073c6 */ /* 0x000eae0000000000 */
[----:B--2---:R2:W3:Y:S01]  /*0df0*/  @!UP0 SYNCS.EXCH.64 URZ, [UR6+0xe0], UR4 ;  /* 0x0000e00406ff85b2 */ /* 0x0044e20008000100 */
[----:B------:R-:W-:Y:S05]  /*0e00*/  BRA.U !UP5, `(.L_x_15) ;  /* 0x000000010d087547 */ /* 0x000fea000b800000 */
[----:B-1-3--:R-:W-:Y:S01]  /*0e10*/  UCGABAR_ARV ;  /* 0x00000000000079c7 */ /* 0x00afe20008000000 */
[----:B------:R-:W-:Y:S05]  /*0e20*/  BRA `(.L_x_16) ;  /* 0x0000000000047947 */ /* 0x000fea0003800000 */
.L_x_15:
[----:B-1-3--:R-:W-:Y:S01]  /*0e30*/  NOP ;  /* 0x0000000000007918 */ /* 0x00afe20000000000 */
.L_x_16:
[----:B------:R-:W1:Y:S01]  /*0e40*/  S2UR UR21, SR_CTAID.X ;  /* 0x00000000001579c3 */ /* 0x000e620000002500 */
[----:B------:R-:W-:-:S05]  /*0e50*/  CS2R.32 R3, SR_CgaSize ;  /* 0x0000000000037805 */ /* 0x000fca0000008a00 */
[----:B------:R-:W-:-:S05]  /*0e60*/  IMAD R3, R3, -0xa0, RZ ;  /* 0xffffff6003037824 */ /* 0x000fca00078e02ff */
[----:B--2---:R-:W-:-:S14]  /*0e70*/  R2UR UR5, R3 ;  /* 0x00000000030572ca */ /* 0x004fdc00000e0000 */
[----:B------:R-:W2:Y:S01]  /*0e80*/  LDCU UR5, c[0x0][UR5+0x2b0] ;  /* 0x00005600050577ac */ /* 0x000ea20008000800 */
[----:B------:R-:W-:-:S05]  /*0e90*/  CS2R.32 R3, SR_CgaSize ;  /* 0x0000000000037805 */ /* 0x000fca0000008a00 */
[----:B------:R-:W-:-:S05]  /*0ea0*/  IMAD R3, R3, -0xa0, RZ ;  /* 0xffffff6003037824 */ /* 0x000fca00078e02ff */
[----:B------:R-:W-:-:S14]  /*0eb0*/  R2UR UR4, R3 ;  /* 0x00000000030472ca */ /* 0x000fdc00000e0000 */
[----:B------:R-:W3:Y:S01]  /*0ec0*/  LDCU UR4, c[0x0][UR4+0x2b4] ;  /* 0x00005680040477ac */ /* 0x000ee20008000800 */
[----:B------:R-:W4:Y:S01]  /*0ed0*/  S2UR UR7, SR_CTAID.Y ;  /* 0x00000000000779c3 */ /* 0x000f220000002600 */
[----:B------:R-:W3:Y:S01]  /*0ee0*/  LDCU UR18, c[0x0][0xb24] ;  /* 0x00016480ff1277ac */ /* 0x000ee20008000800 */
[----:B------:R-:W-:-:S05]  /*0ef0*/  CS2R.32 R3, SR_CgaSize ;  /* 0x0000000000037805 */ /* 0x000fca0000008a00 */
[----:B------:R-:W-:-:S05]  /*0f00*/  IMAD R3, R3, -0xa0, RZ ;  /* 0xffffff6003037824 */ /* 0x000fca00078e02ff */
[----:B------:R-:W-:-:S14]  /*0f10*/  R2UR UR62, R3 ;  /* 0x00000000033e72ca */ /* 0x000fdc00000e0000 */
[----:B------:R-:W3:Y:S01]  /*0f20*/  LDCU UR62, c[0x0][UR62+0x2a0] ;  /* 0x000054003e3e77ac */ /* 0x000ee20008000800 */
[----:B------:R-:W1:Y:S01]  /*0f30*/  S2UR UR36, SR_CTAID.Z ;  /* 0x00000000002479c3 */ /* 0x000e620000002700 */
[----:B------:R-:W-:-:S05]  /*0f40*/  CS2R.32 R3, SR_CgaSize ;  /* 0x0000000000037805 */ /* 0x000fca0000008a00 */
[----:B------:R-:W-:-:S05]  /*0f50*/  IMAD R3, R3, -0xa0, RZ ;  /* 0xffffff6003037824 */ /* 0x000fca00078e02ff */
[----:B------:R-:W-:-:S14]  /*0f60*/  R2UR UR59, R3 ;  /* 0x00000000033b72ca */ /* 0x000fdc00000e0000 */
[----:B------:R-:W3:Y:S01]  /*0f70*/  LDCU UR59, c[0x0][UR59+0x2a4] ;  /* 0x000054803b3b77ac */ /* 0x000ee20008000800 */
[----:B------:R-:W-:Y:S02]  /*0f80*/  UISETP.GT.U32.AND UP0, UPT, UR46, 0xffff, UPT ;  /* 0x0000ffff2e00788c */ /* 0x000fe4000bf04070 */
[----:B------:R-:W-:Y:S01]  /*0f90*/  USHF.L.U32 UR28, UR48, 0xc, URZ ;  /* 0x0000000c301c7899 */ /* 0x000fe200080006ff */
[----:B-1----:R-:W-:Y:S01]  /*0fa0*/  I2FP.F32.U32 R3, UR21 ;  /* 0x0000001500037c45 */ /* 0x002fe20008201000 */
[----:B------:R-:W-:Y:S01]  /*0fb0*/  UMOV UR29, 0x5 ;  /* 0x00000005001d7882 */ /* 0x000fe20000000000 */
[----:B------:R-:W1:Y:S03]  /*0fc0*/  LDCU UR42, c[0x0][0xb24] ;  /* 0x00016480ff2a77ac */ /* 0x000e660008000800 */
[----:B--2---:R-:W-:Y:S01]  /*0fd0*/  FMUL R3, R3, UR5 ;  /* 0x0000000503037c20 */ /* 0x004fe20008400000 */
[----:B------:R-:W-:Y:S01]  /*0fe0*/  USEL UR5, UR46, 0xffff, !UP0 ;  /* 0x0000ffff2e057887 */ /* 0x000fe2000c000000 */
[----:B----4-:R-:W-:Y:S01]  /*0ff0*/  I2FP.F32.U32 R2, UR7 ;  /* 0x0000000700027c45 */ /* 0x010fe20008201000 */
[----:B------:R-:W2:Y:S03]  /*1000*/  LDCU UR23, c[0x0][0xb30] ;  /* 0x00016600ff1777ac */ /* 0x000ea60008000800 */
[----:B------:R-:W4:Y:S01]  /*1010*/  F2I.U32.TRUNC.NTZ R3, R3 ;  /* 0x0000000300037305 */ /* 0x000f22000020f000 */
[----:B---3--:R-:W-:Y:S01]  /*1020*/  FMUL R2, R2, UR4 ;  /* 0x0000000402027c20 */ /* 0x008fe20008400000 */
[----:B------:R-:W-:-:S02]  /*1030*/  ULOP3.LUT UR19, UR5, 0xffff, URZ, 0xc0, !UPT ;  /* 0x0000ffff05137892 */ /* 0x000fc4000f8ec0ff */
[----:B------:R-:W-:Y:S01]  /*1040*/  UISETP.GE.AND UP2, UPT, UR18, 0x1, UPT ;  /* 0x000000011200788c */ /* 0x000fe2000bf46270 */
[----:B------:R-:W-:-:S03]  /*1050*/  UMOV UR20, UR7 ;  /* 0x0000000700147c82 */ /* 0x000fc60008000000 */
[----:B------:R-:W3:Y:S01]  /*1060*/  F2I.U32.TRUNC.NTZ R2, R2 ;  /* 0x0000000200027305 */ /* 0x000ee2000020f000 */
[----:B------:R-:W-:Y:S01]  /*1070*/  UMOV UR16, UR21 ;  /* 0x0000001500107c82 */ /* 0x000fe20008000000 */
[----:B----4-:R-:W-:Y:S02]  /*1080*/  R2UR UR4, R3 ;  /* 0x00000000030472ca */ /* 0x010fe400000e0000 */
[----:B------:R-:W-:Y:S02]  /*1090*/  PRMT R3, RZ, 0x7610, R3 ;  /* 0x00007610ff037816 */ /* 0x000fe40000000003 */
[----:B---3--:R-:W-:Y:S02]  /*10a0*/  R2UR UR6, R2 ;  /* 0x00000000020672ca */ /* 0x008fe400000e0000 */
[----:B------:R-:W-:-:S07]  /*10b0*/  PRMT R2, RZ, 0x7610, R2 ;  /* 0x00007610ff027816 */ /* 0x000fce0000000002 */
[----:B------:R-:W-:-:S04]  /*10c0*/  UIADD3 UR5, UPT, UPT, -UR4, URZ, URZ ;  /* 0x000000ff04057290 */ /* 0x000fc8000fffe1ff */
[----:B------:R-:W-:Y:S02]  /*10d0*/  UIMAD UR62, UR62, UR5, UR21 ;  /* 0x000000053e3e72a4 */ /* 0x000fe4000f8e0215 */
[----:B------:R-:W-:-:S04]  /*10e0*/  UIADD3 UR4, UPT, UPT, -UR6, URZ, URZ ;  /* 0x000000ff06047290 */ /* 0x000fc8000fffe1ff */
[----:B------:R-:W-:Y:S01]  /*10f0*/  UIMAD UR59, UR59, UR4, UR7 ;  /* 0x000000043b3b72a4 */ /* 0x000fe2000f8e0207 */
[----:B-12---:R-:W-:Y:S11]  /*1100*/  BRA.U UP4, `(.L_x_17) ;  /* 0x00000001043c7547 */ /* 0x006ff6000b800000 */
[----:B------:R-:W-:Y:S02]  /*1110*/  UISETP.GT.U32.AND UP0, UPT, UR62, 0x1, UPT ;  /* 0x000000013e00788c */ /* 0x000fe4000bf04070 */
[----:B------:R-:W-:Y:S02]  /*1120*/  ULOP3.LUT UR4, UR62, 0xfffffffe, URZ, 0xc0, !UPT ;  /* 0xfffffffe3e047892 */ /* 0x000fe4000f8ec0ff */
[----:B------:R-:W-:Y:S02]  /*1130*/  UISETP.NE.AND UP1, UPT, UR59, URZ, UP0 ;  /* 0x000000ff3b00728c */ /* 0x000fe40008725270 */
[----:B------:R-:W-:Y:S02]  /*1140*/  UISETP.NE.AND UP0, UPT, UR59, 0x1, UP0 ;  /* 0x000000013b00788c */ /* 0x000fe40008705270 */
[----:B------:R-:W-:Y:S02]  /*1150*/  USEL UR7, URZ, 0x1, UP1 ;  /* 0x00000001ff077887 */ /* 0x000fe40008800000 */
[----:B------:R-:W-:-:S02]  /*1160*/  USEL UR6, URZ, 0x4, UP0 ;  /* 0x00000004ff067887 */ /* 0x000fc40008000000 */
[----:B------:R-:W-:Y:S02]  /*1170*/  USEL UR5, URZ, 0x2, UP1 ;  /* 0x00000002ff057887 */ /* 0x000fe40008800000 */
[----:B------:R-:W-:Y:S02]  /*1180*/  ULEA UR4, UR59, UR4, 0x1 ;  /* 0x000000043b047291 */ /* 0x000fe4000f8e08ff */
[----:B------:R-:W-:Y:S02]  /*1190*/  USEL UR8, URZ, 0x8, UP0 ;  /* 0x00000008ff087887 */ /* 0x000fe40008000000 */
[----:B------:R-:W-:-:S03]  /*11a0*/  UIADD3 UR5, UPT, UPT, UR5, UR6, UR7 ;  /* 0x0000000605057290 */ /* 0x000fc6000fffe007 */
[----:B------:R-:W-:Y:S01]  /*11b0*/  UMOV UR6, 0x3 ;  /* 0x0000000300067882 */ /* 0x000fe20000000000 */
[----:B------:R-:W-:Y:S02]  /*11c0*/  UIADD3 UR5, UPT, UPT, UR5, UR8, URZ ;  /* 0x0000000805057290 */ /* 0x000fe4000fffe0ff */
[----:B------:R-:W-:-:S04]  /*11d0*/  USHF.L.U32 UR4, UR6, UR4, URZ ;  /* 0x0000000406047299 */ /* 0x000fc800080006ff */
[----:B------:R-:W-:Y:S02]  /*11e0*/  MOV R3, UR5 ;  /* 0x0000000500037c02 */ /* 0x000fe40008000f00 */
[----:B------:R-:W-:Y:S02]  /*11f0*/  MOV R2, UR4 ;  /* 0x0000000400027c02 */ /* 0x000fe40008000f00 */
.L_x_17:
[----:B------:R-:W-:Y:S05]  /*1200*/  BRA.U !UP2, `(.L_x_18) ;  /* 0x000000010ad07547 */ /* 0x000fea000b800000 */
[----:B------:R-:W1:Y:S01]  /*1210*/  LDCU.128 UR24, c[0x0][0xb10] ;  /* 0x00016200ff1877ac */ /* 0x000e620008000c00 */
[----:B------:R-:W2:Y:S01]  /*1220*/  LDCU UR12, c[0x0][0x370] ;  /* 0x00006e00ff0c77ac */ /* 0x000ea20008000800 */
[----:B------:R-:W3:Y:S01]  /*1230*/  LDCU UR5, c[0x0][0x374] ;  /* 0x00006e80ff0577ac */ /* 0x000ee20008000800 */
[----:B------:R-:W4:Y:S01]  /*1240*/  LDCU UR22, c[0x0][0xb0c] ;  /* 0x00016180ff1677ac */ /* 0x000f220008000800 */
[----:B------:R-:W4:Y:S01]  /*1250*/  LDCU UR4, c[0x0][0xb20] ;  /* 0x00016400ff0477ac */ /* 0x000f220008000800 */
[----:B------:R-:W4:Y:S01]  /*1260*/  LDCU.64 UR16, c[0x0][0xb28] ;  /* 0x00016500ff1077ac */ /* 0x000f220008000a00 */
[----:B-1----:R-:W-:Y:S02]  /*1270*/  UISETP.NE.AND UP0, UPT, UR26, 0x1, UPT ;  /* 0x000000011a00788c */ /* 0x002fe4000bf05270 */
[----:B---3--:R-:W-:Y:S02]  /*1280*/  UIMAD.WIDE.U32 UR6, UR5, UR27, URZ ;  /* 0x0000001b050672a5 */ /* 0x008fe4000f8e00ff */
[----:B--2---:R-:W-:-:S02]  /*1290*/  UIMAD.WIDE.U32 UR8, UR12, UR24, URZ ;  /* 0x000000180c0872a5 */ /* 0x004fc4000f8e00ff */
[----:B----4-:R-:W-:Y:S02]  /*12a0*/  UISETP.NE.AND UP1, UPT, UR22, 0x1, UPT ;  /* 0x000000011600788c */ /* 0x010fe4000bf25270 */
[----:B------:R-:W-:Y:S01]  /*12b0*/  UISETP.NE.AND UP2, UPT, UR18, 0x1, UPT ;  /* 0x000000011200788c */ /* 0x000fe2000bf45270 */
[----:B------:R-:W-:Y:S02]  /*12c0*/  UMOV UR6, UR7 ;  /* 0x0000000700067c82 */ /* 0x000fe40008000000 */
[----:B------:R-:W-:Y:S01]  /*12d0*/  UMOV UR8, UR9 ;  /* 0x0000000900087c82 */ /* 0x000fe20008000000 */
[----:B------:R-:W-:Y:S02]  /*12e0*/  @UP0 USHF.R.U32.HI UR5, URZ, UR4, UR6 ;  /* 0x00000004ff050299 */ /* 0x000fe40008011606 */
[----:B------:R-:W-:Y:S02]  /*12f0*/  UIMAD.WIDE.U32 UR14, UR20, UR27, URZ ;  /* 0x0000001b140e72a5 */ /* 0x000fe4000f8e00ff */
[----:B------:R-:W-:-:S02]  /*1300*/  UIMAD.WIDE.U32 UR6, UR5, UR16, URZ ;  /* 0x00000010050672a5 */ /* 0x000fc4000f8e00ff */
[----:B------:R-:W-:Y:S02]  /*1310*/  @UP1 USHF.R.U32.HI UR12, URZ, UR25, UR8 ;  /* 0x00000019ff0c1299 */ /* 0x000fe40008011608 */
[----:B------:R-:W-:Y:S02]  /*1320*/  UIMAD.WIDE.U32 UR10, UR21, UR24, URZ ;  /* 0x00000018150a72a5 */ /* 0x000fe4000f8e00ff */
[----:B------:R-:W-:Y:S01]  /*1330*/  UIMAD.WIDE.U32 UR8, UR12, UR16, URZ ;  /* 0x000000100c0872a5 */ /* 0x000fe2000f8e00ff */
[----:B------:R-:W-:Y:S01]  /*1340*/  UMOV UR14, UR15 ;  /* 0x0000000f000e7c82 */ /* 0x000fe20008000000 */
[----:B------:R-:W-:Y:S01]  /*1350*/  UMOV UR6, UR7 ;  /* 0x0000000700067c82 */ /* 0x000fe20008000000 */
[----:B------:R-:W-:Y:S02]  /*1360*/  USHF.R.U32.HI UR14, URZ, UR4, UR14 ;  /* 0x00000004ff0e7299 */ /* 0x000fe4000801160e */
[----:B------:R-:W-:Y:S01]  /*1370*/  @UP2 USHF.R.U32.HI UR5, URZ, UR17, UR6 ;  /* 0x00000011ff052299 */ /* 0x000fe20008011606 */
[----:B------:R-:W-:-:S02]  /*1380*/  UMOV UR10, UR11 ;  /* 0x0000000b000a7c82 */ /* 0x000fc40008000000 */
[----:B------:R-:W-:Y:S01]  /*1390*/  UMOV UR6, UR9 ;  /* 0x0000000900067c82 */ /* 0x000fe20008000000 */
[----:B------:R-:W-:Y:S02]  /*13a0*/  USHF.R.U32.HI UR10, URZ, UR25, UR10 ;  /* 0x00000019ff0a7299 */ /* 0x000fe4000801160a */
[----:B------:R-:W-:Y:S02]  /*13b0*/  @UP2 USHF.R.U32.HI UR12, URZ, UR17, UR6 ;  /* 0x00000011ff0c2299 */ /* 0x000fe40008011606 */
[----:B------:R-:W-:Y:S02]  /*13c0*/  USEL UR4, UR20, UR14, !UP0 ;  /* 0x0000000e14047287 */ /* 0x000fe4000c000000 */
[----:B------:R-:W-:Y:S02]  /*13d0*/  UIMAD UR6, UR5, UR18, URZ ;  /* 0x00000012050672a4 */ /* 0x000fe4000f8e02ff */
[----:B------:R-:W-:Y:S02]  /*13e0*/  USEL UR5, UR21, UR10, !UP1 ;  /* 0x0000000a15057287 */ /* 0x000fe4000c800000 */
[----:B------:R-:W-:-:S02]  /*13f0*/  UIMAD UR8, UR12, UR18, URZ ;  /* 0x000000120c0872a4 */ /* 0x000fc4000f8e02ff */
[----:B------:R-:W-:Y:S02]  /*1400*/  UISETP.GE.AND UP0, UPT, UR4, UR6, UPT ;  /* 0x000000060400728c */ /* 0x000fe4000bf06270 */
[----:B------:R-:W-:Y:S02]  /*1410*/  UIMAD.WIDE.U32 UR6, UR4, UR16, URZ ;  /* 0x00000010040672a5 */ /* 0x000fe4000f8e00ff */
[----:B------:R-:W-:Y:S02]  /*1420*/  UISETP.GE.OR UP0, UPT, UR5, UR8, UP0 ;  /* 0x000000080500728c */ /* 0x000fe40008706670 */
[----:B------:R-:W-:Y:S02]  /*1430*/  UIMAD.WIDE.U32 UR8, UR5, UR16, URZ ;  /* 0x00000010050872a5 */ /* 0x000fe4000f8e00ff */
[----:B------:R-:W-:Y:S02]  /*1440*/  USHF.R.U32.HI UR7, URZ, UR17, UR7 ;  /* 0x00000011ff077299 */ /* 0x000fe40008011607 */
[----:B------:R-:W-:-:S02]  /*1450*/  UIADD3 UR10, UPT, UPT, -UR4, URZ, URZ ;  /* 0x000000ff040a7290 */ /* 0x000fc4000fffe1ff */
[----:B------:R-:W-:Y:S02]  /*1460*/  USEL UR7, UR4, UR7, !UP2 ;  /* 0x0000000704077287 */ /* 0x000fe4000d000000 */
[----:B------:R-:W-:Y:S01]  /*1470*/  UIADD3 UR16, UPT, UPT, -UR5, URZ, URZ ;  /* 0x000000ff05107290 */ /* 0x000fe2000fffe1ff */
[----:B------:R-:W-:Y:S01]  /*1480*/  @!UP0 UMOV UR6, UR9 ;  /* 0x0000000900068c82 */ /* 0x000fe20008000000 */
[----:B------:R-:W-:Y:S02]  /*1490*/  UIADD3 UR8, UPT, UPT, -UR7, URZ, URZ ;  /* 0x000000ff07087290 */ /* 0x000fe4000fffe1ff */
[----:B------:R-:W-:Y:S02]  /*14a0*/  @!UP0 USHF.R.U32.HI UR6, URZ, UR17, UR6 ;  /* 0x00000011ff068299 */ /* 0x000fe40008011606 */
[----:B------:R-:W-:Y:S02]  /*14b0*/  UIMAD UR8, UR18, UR8, UR4 ;  /* 0x00000008120872a4 */ /* 0x000fe4000f8e0204 */
[----:B------:R-:W-:-:S02]  /*14c0*/  @!UP0 USEL UR6, UR5, UR6, !UP2 ;  /* 0x0000000605068287 */ /* 0x000fc4000d000000 */
[----:B------:R-:W-:Y:S02]  /*14d0*/  UIMAD UR20, UR26, UR10, UR20 ;  /* 0x0000000a1a1472a4 */ /* 0x000fe4000f8e0214 */
[----:B------:R-:W-:Y:S02]  /*14e0*/  @!UP0 UIADD3 UR7, UPT, UPT, UR7, -UR6, URZ ;  /* 0x8000000607078290 */ /* 0x000fe4000fffe0ff */
[----:B------:R-:W-:Y:S02]  /*14f0*/  @!UP0 UIMAD UR6, UR8, UR12, UR6 ;  /* 0x0000000c080682a4 */ /* 0x000fe4000f8e0206 */
[----:B------:R-:W-:Y:S02]  /*1500*/  @!UP0 UIMAD UR4, UR7, UR18, UR5 ;  /* 0x00000012070482a4 */ /* 0x000fe4000f8e0205 */
[----:B------:R-:W-:Y:S02]  /*1510*/  UIMAD UR16, UR22, UR16, UR21 ;  /* 0x00000010161072a4 */ /* 0x000fe4000f8e0215 */
[----:B------:R-:W-:Y:S01]  /*1520*/  UIMAD UR20, UR4, UR26, UR20 ;  /* 0x0000001a041472a4 */ /* 0x000fe2000f8e0214 */
[----:B------:R-:W-:-:S02]  /*1530*/  @!UP0 UMOV UR5, UR6 ;  /* 0x0000000600058c82 */ /* 0x000fc40008000000 */
[----:B------:R-:W-:-:S12]  /*1540*/  UIMAD UR16, UR5, UR22, UR16 ;  /* 0x00000016051072a4 */ /* 0x000fd8000f8e0210 */
.L_x_18:
[----:B------:R-:W-:Y:S02]  /*1550*/  UISETP.NE.AND UP1, UPT, UR23, 0x1, UPT ;  /* 0x000000011700788c */ /* 0x000fe4000bf25270 */
[----:B------:R-:W-:Y:S02]  /*1560*/  UISETP.NE.AND UP0, UPT, UR13, 0x2, UPT ;  /* 0x000000020d00788c */ /* 0x000fe4000bf05270 */
[----:B------:R-:W-:Y:S02]  /*1570*/  ULOP3.LUT UR28, UR28, 0x2000, URZ, 0xc0, !UPT ;  /* 0x000020001c1c7892 */ /* 0x000fe4000f8ec0ff */
[----:B------:R-:W-:-:S03]  /*1580*/  USHF.L.U32 UR24, UR29, UR19, URZ ;  /* 0x000000131d187299 */ /* 0x000fc600080006ff */
[----:B------:R-:W-:Y:S09]  /*1590*/  BRA.U UP1, `(.L_x_19) ;  /* 0x0000000101447547 */ /* 0x000ff2000b800000 */
[----:B------:R-:W1:Y:S01]  /*15a0*/  LDCU.128 UR8, c[0x0][0xb10] ;  /* 0x00016200ff0877ac */ /* 0x000e620008000c00 */
[----:B------:R-:W2:Y:S01]  /*15b0*/  LDCU UR12, c[0x0][0xb0c] ;  /* 0x00016180ff0c77ac */ /* 0x000ea20008000800 */
[----:B------:R-:W3:Y:S01]  /*15c0*/  LDCU UR14, c[0x0][0xb20] ;  /* 0x00016400ff0e77ac */ /* 0x000ee20008000800 */
[----:B-1----:R-:W-:Y:S02]  /*15d0*/  UIMAD.WIDE.U32 UR6, UR16, UR8, URZ ;  /* 0x00000008100672a5 */ /* 0x002fe4000f8e00ff */
[----:B------:R-:W-:Y:S02]  /*15e0*/  UIMAD.WIDE.U32 UR4, UR20, UR11, URZ ;  /* 0x0000000b140472a5 */ /* 0x000fe4000f8e00ff */
[----:B--2---:R-:W-:Y:S02]  /*15f0*/  UISETP.NE.AND UP2, UPT, UR12, 0x1, UPT ;  /* 0x000000010c00788c */ /* 0x004fe4000bf45270 */
[----:B------:R-:W-:Y:S01]  /*1600*/  UISETP.NE.AND UP1, UPT, UR10, 0x1, UPT ;  /* 0x000000010a00788c */ /* 0x000fe2000bf25270 */
[----:B------:R-:W-:-:S02]  /*1610*/  UMOV UR6, UR7 ;  /* 0x0000000700067c82 */ /* 0x000fc40008000000 */
[----:B------:R-:W-:Y:S01]  /*1620*/  UMOV UR4, UR5 ;  /* 0x0000000500047c82 */ /* 0x000fe20008000000 */
[----:B------:R-:W-:Y:S02]  /*1630*/  USHF.R.U32.HI UR6, URZ, UR9, UR6 ;  /* 0x00000009ff067299 */ /* 0x000fe40008011606 */
[----:B---3--:R-:W-:Y:S02]  /*1640*/  USHF.R.U32.HI UR4, URZ, UR14, UR4 ;  /* 0x0000000eff047299 */ /* 0x008fe40008011604 */
[----:B------:R-:W-:Y:S02]  /*1650*/  USEL UR5, UR16, UR6, !UP2 ;  /* 0x0000000610057287 */ /* 0x000fe4000d000000 */
[----:B------:R-:W-:-:S04]  /*1660*/  USEL UR4, UR20, UR4, !UP1 ;  /* 0x0000000414047287 */ /* 0x000fc8000c800000 */
[----:B------:R-:W-:Y:S02]  /*1670*/  UIADD3 UR6, UPT, UPT, -UR4, UR5, URZ ;  /* 0x0000000504067290 */ /* 0x000fe4000fffe1ff */
[----:B------:R-:W-:Y:S02]  /*1680*/  UIADD3 UR4, UPT, UPT, UR4, -UR5, URZ ;  /* 0x8000000504047290 */ /* 0x000fe4000fffe0ff */
[----:B------:R-:W-:Y:S02]  /*1690*/  UIMAD UR20, UR6, UR10, UR20 ;  /* 0x0000000a061472a4 */ /* 0x000fe4000f8e0214 */
[----:B------:R-:W-:-:S12]  /*16a0*/  UIMAD UR16, UR4, UR12, UR16 ;  /* 0x0000000c041072a4 */ /* 0x000fd8000f8e0210 */
.L_x_19:
[----:B------:R-:W-:Y:S05]  /*16b0*/  BRA.U !UP5, `(.L_x_20) ;  /* 0x000000010d0c7547 */ /* 0x000fea000b800000 */
[----:B------:R-:W-:Y:S01]  /*16c0*/  UCGABAR_WAIT ;  /* 0x0000000000007dc7 */ /* 0x000fe20008000000 */
[----:B------:R-:W-:Y:S01]  /*16d0*/  CCTL.IVALL ;  /* 0x00000000ff00798f */ /* 0x000fe20002000000 */
[----:B------:R-:W-:Y:S05]  /*16e0*/  BRA `(.L_x_21) ;  /* 0x0000000000047947 */ /* 0x000fea0003800000 */
.L_x_20:
[----:B------:R-:W-:Y:S06]  /*16f0*/  BAR.SYNC.DEFER_BLOCKING 0x0 ;  /* 0x0000000000007b1d */ /* 0x000fec0000010000 */
.L_x_21:
[----:B------:R-:W-:Y:S05]  /*1700*/  BRA.U UP0, `(.L_x_22) ;  /* 0x0000001100b47547 */ /* 0x000fea000b800000 */
[----:B------:R-:W1:Y:S01]  /*1710*/  LDCU UR6, c[0x0][0x38c] ;  /* 0x00007180ff0677ac */ /* 0x000e620008000800 */
[----:B------:R-:W-:Y:S01]  /*1720*/  PLOP3.LUT P1, PT, PT, PT, UP3, 0x80, 0x8 ;  /* 0x000000000008781c */ /* 0x000fe20003f2f038 */
[----:B------:R-:W-:Y:S01]  /*1730*/  IMAD.MOV.U32 R12, RZ, RZ, 0x1 ;  /* 0x00000001ff0c7424 */ /* 0x000fe200078e00ff */
[----:B------:R-:W-:Y:S01]  /*1740*/  ISETP.NE.AND P2, PT, R0, RZ, P3 ;  /* 0x000000ff0000720c */ /* 0x000fe20001f45270 */
[----:B------:R-:W-:Y:S01]  /*1750*/  USHF.L.U32 UR7, UR21, 0x7, URZ ;  /* 0x0000000715077899 */ /* 0x000fe200080006ff */
[----:B------:R-:W-:Y:S01]  /*1760*/  PLOP3.LUT P1, PT, P1, PT, PT, 0x8, 0x80 ;  /* 0x000000000080781c */ /* 0x000fe20000f2e170 */
[----:B------:R-:W-:Y:S01]  /*1770*/  UMOV UR8, 0x400 ;  /* 0x0000040000087882 */ /* 0x000fe20000000000 */
[----:B------:R-:W-:Y:S01]  /*1780*/  UISETP.NE.AND UP1, UPT, UR13, URZ, UPT ;  /* 0x000000ff0d00728c */ /* 0x000fe2000bf25270 */
[----:B------:R-:W-:Y:S01]  /*1790*/  CS2R R10, SRZ ;  /* 0x00000000000a7805 */ /* 0x000fe2000001ff00 */
[----:B------:R-:W-:Y:S01]  /*17a0*/  USHF.L.U32 UR46, UR21, 0x6, URZ ;  /* 0x00000006152e7899 */ /* 0x000fe200080006ff */
[----:B------:R-:W-:Y:S01]  /*17b0*/  IMAD.MOV.U32 R9, RZ, RZ, RZ ;  /* 0x000000ffff097224 */ /* 0x000fe200078e00ff */
[----:B------:R-:W-:Y:S01]  /*17c0*/  ULEA UR13, UR48, UR8, 0x18 ;  /* 0x00000008300d7291 */ /* 0x000fe2000f8ec0ff */
[----:B------:R-:W-:Y:S01]  /*17d0*/  IMAD.MOV.U32 R8, RZ, RZ, 0x1 ;  /* 0x00000001ff087424 */ /* 0x000fe200078e00ff */
[----:B------:R-:W2:Y:S01]  /*17e0*/  LDCU UR39, c[0x0][0x370] ;  /* 0x00006e00ff2777ac */ /* 0x000ea20008000800 */
[----:B------:R-:W-:-:S02]  /*17f0*/  USEL UR21, UR43, 0x2, UP1 ;  /* 0x000000022b157887 */ /* 0x000fc40008800000 */
[----:B-1----:R-:W-:Y:S02]  /*1800*/  UIADD3 UR5, UPT, UPT, UR6, 0x7f, URZ ;  /* 0x0000007f06057890 */ /* 0x002fe4000fffe0ff */
[----:B------:R-:W-:Y:S02]  /*1810*/  UIADD3 UR47, UPT, UPT, UR6, 0xfe, URZ ;  /* 0x000000fe062f7890 */ /* 0x000fe4000fffe0ff */
[----:B------:R-:W-:Y:S01]  /*1820*/  USHF.R.S32.HI UR4, URZ, 0x1f, UR5 ;  /* 0x0000001fff047899 */ /* 0x000fe20008011405 */
[----:B------:R-:W1:Y:S03]  /*1830*/  LDCU.64 UR26, c[0x0][0x348] ;  /* 0x00006900ff1a77ac */ /* 0x000e660008000a00 */
[----:B------:R-:W-:Y:S02]  /*1840*/  ULEA.HI UR4, UR4, UR5, URZ, 0x7 ;  /* 0x0000000504047291 */ /* 0x000fe4000f8f38ff */
[----:B------:R-:W-:-:S02]  /*1850*/  UIADD3 UR5, UPT, UPT, UR6, -0x1, URZ ;  /* 0xffffffff06057890 */ /* 0x000fc4000fffe0ff */
[----:B------:R-:W-:Y:S02]  /*1860*/  USHF.R.S32.HI UR41, URZ, 0x7, UR4 ;  /* 0x00000007ff297899 */ /* 0x000fe40008011404 */
[----:B------:R-:W-:Y:S02]  /*1870*/  UISETP.GE.U32.AND UP2, UPT, UR5, -0xff, UPT ;  /* 0xffffff010500788c */ /* 0x000fe4000bf46070 */
[----:B------:R-:W-:Y:S02]  /*1880*/  UISETP.LT.U32.AND UP0, UPT, UR41, 0x3, UPT ;  /* 0x000000032900788c */ /* 0x000fe4000bf01070 */
[----:B------:R-:W-:Y:S02]  /*1890*/  ULOP3.LUT UR5, UR7, 0x80, URZ, 0xc0, !UPT ;  /* 0x0000008007057892 */ /* 0x000fe4000f8ec0ff */
[----:B------:R-:W-:Y:S01]  /*18a0*/  USEL UR40, UR41, 0x3, UP0 ;  /* 0x0000000329287887 */ /* 0x000fe20008000000 */
[----:B------:R-:W3:Y:S03]  /*18b0*/  LDCU UR38, c[0x0][0x374] ;  /* 0x00006e80ff2677ac */ /* 0x000ee60008000800 */
[----:B------:R-:W-:-:S02]  /*18c0*/  UIADD3 UR4, UPT, UPT, UR40, -0x1, URZ ;  /* 0xffffffff28047890 */ /* 0x000fc4000fffe0ff */
[----:B------:R-:W-:Y:S02]  /*18d0*/  @UP2 UIADD3 UR4, UPT, UPT, UR40, URZ, URZ ;  /* 0x000000ff28042290 */ /* 0x000fe4000fffe0ff */
[----:B------:R-:W-:Y:S02]  /*18e0*/  ULOP3.LUT UR46, UR46, 0x40, URZ, 0xc0, !UPT ;  /* 0x000000402e2e7892 */ /* 0x000fe4000f8ec0ff */
[----:B------:R-:W-:Y:S02]  /*18f0*/  UIADD3 UR30, UPT, UPT, UR13, 0x8400, UR28 ;  /* 0x000084000d1e7890 */ /* 0x000fe4000fffe01c */
[----:B------:R-:W-:Y:S02]  /*1900*/  ULEA.HI UR44, UR28, UR5, URZ, 0x19 ;  /* 0x000000051c2c7291 */ /* 0x000fe4000f8fc8ff */
[----:B------:R-:W-:Y:S02]  /*1910*/  UIADD3 UR45, UPT, UPT, UR41, -UR40, URZ ;  /* 0x80000028292d7290 */ /* 0x000fe4000fffe0ff */
[----:B------:R-:W-:-:S02]  /*1920*/  UIADD3 UR29, UPT, UPT, UR4, 0x1, URZ ;  /* 0x00000001041d7890 */ /* 0x000fc4000fffe0ff */
[----:B------:R-:W-:Y:S01]  /*1930*/  UIADD3 UR43, UPT, UPT, -UR4, URZ, URZ ;  /* 0x000000ff042b7290 */ /* 0x000fe2000fffe1ff */
[----:B-123--:R-:W-:-:S11]  /*1940*/  UMOV UR6, URZ ;  /* 0x000000ff00067c82 */ /* 0x00efd60008000000 */
.L_x_42:
[----:B------:R-:W-:-:S09]  /*1950*/  UISETP.NE.AND UP0, UPT, UR48, URZ, UPT ;  /* 0x000000ff3000728c */ /* 0x000fd2000bf05270 */
[----:B-1----:R-:W-:Y:S05]  /*1960*/  BRA.U UP0, `(.L_x_23) ;  /* 0x0000000100287547 */ /* 0x002fea000b800000 */
[----:B------:R-:W-:Y:S02]  /*1970*/  LEA R0, R9, UR13, 0x3 ;  /* 0x0000000d09007c11 */ /* 0x000fe4000f8e18ff */
[----:B------:R-:W-:-:S04]  /*1980*/  SHF.L.U32 R3, R8, 0x1f, RZ ;  /* 0x0000001f08037819 */ /* 0x000fc800000006ff */
[----:B------:R-:W1:Y:S02]  /*1990*/  SYNCS.PHASECHK.TRANS64.TRYWAIT P0, [R0+URZ+0xd0], R3 ;  /* 0x0000d003000075a7 */ /* 0x000e6400080011ff */
[----:B-1----:R-:W-:Y:S05]  /*19a0*/  @!P0 BRA `(.L_x_24) ;  /* 0x0000007400048947 */ /* 0x002fea0003800000 */
.L_x_123:
[----:B------:R2:W-:Y:S01]  /*19b0*/  SYNCS.ARRIVE.TRANS64.A1T0 RZ, [R0+URZ+0xc0], RZ ;  /* 0x0000c0ff00ff79a7 */ /* 0x0005e200081000ff */
[----:B------:R-:W-:-:S05]  /*19c0*/  VIADD R9, R9, 0x1 ;  /* 0x0000000109097836 */ /* 0x000fca0000000000 */
[----:B------:R-:W-:-:S04]  /*19d0*/  ISETP.NE.AND P0, PT, R9, 0x2, PT ;  /* 0x000000020900780c */ /* 0x000fc80003f05270 */
[----:B-1----:R-:W-:Y:S02]  /*19e0*/  SEL R3, RZ, 0x1, P0 ;  /* 0x00000001ff037807 */ /* 0x002fe40000000000 */
[----:B------:R-:W-:Y:S02]  /*19f0*/  SEL R9, R9, RZ, P0 ;  /* 0x000000ff09097207 */ /* 0x000fe40000000000 */
[----:B------:R-:W-:-:S07]  /*1a00*/  LOP3.LUT R8, R8, R3, RZ, 0x3c, !PT ;  /* 0x0000000308087212 */ /* 0x000fce00078e3cff */
.L_x_23:
[----:B------:R-:W-:Y:S01]  /*1a10*/  ULEA UR4, UR6, UR13, 0x3 ;  /* 0x0000000d06047291 */ /* 0x000fe2000f8e18ff */
[----:B--2---:R-:W-:Y:S01]  /*1a20*/  SHF.L.U32 R0, R12, 0x1f, RZ ;  /* 0x0000001f0c007819 */ /* 0x004fe200000006ff */
[----:B------:R-:W-:Y:S02]  /*1a30*/  UISETP.GE.U32.AND UP0, UPT, UR47, 0xff, UPT ;  /* 0x000000ff2f00788c */ /* 0x000fe4000bf06070 */
[----:B------:R-:W-:Y:S01]  /*1a40*/  ULEA UR11, UR20, UR46, 0x7 ;  /* 0x0000002e140b7291 */ /* 0x000fe2000f8e38ff */
[----:B------:R-:W-:-:S04]  /*1a50*/  UMOV UR7, URZ ;  /* 0x000000ff00077c82 */ /* 0x000fc80008000000 */
[----:B------:R1:W2:Y:S01]  /*1a60*/  SYNCS.PHASECHK.TRANS64.TRYWAIT P0, [UR4+0x18], R0 ;  /* 0x00001800ff0075a7 */ /* 0x0002a20008001104 */
[----:B------:R-:W-:-:S04]  /*1a70*/  ULEA.HI UR4, UR16, UR16, URZ, 0x1 ;  /* 0x0000001010047291 */ /* 0x000fc8000f8f08ff */
[----:B------:R-:W-:-:S04]  /*1a80*/  USHF.L.U32 UR4, UR4, 0x7, URZ ;  /* 0x0000000704047899 */ /* 0x000fc800080006ff */
[----:B------:R-:W-:-:S04]  /*1a90*/  ULOP3.LUT UR35, UR4, 0xffffff00, URZ, 0xc0, !UPT ;  /* 0xffffff0004237892 */ /* 0x000fc8000f8ec0ff */
[----:B------:R-:W-:Y:S01]  /*1aa0*/  UIADD3 UR35, UPT, UPT, UR44, UR35, URZ ;  /* 0x000000232c237290 */ /* 0x000fe2000fffe0ff */
[----:B------:R-:W-:Y:S11]  /*1ab0*/  BRA.U !UP0, `(.L_x_25) ;  /* 0x0000000108c47547 */ /* 0x000ff6000b800000 */
[----:B------:R-:W-:Y:S01]  /*1ac0*/  UMOV UR16, UR43 ;  /* 0x0000002b00107c82 */ /* 0x000fe20008000000 */
[----:B------:R-:W-:Y:S01]  /*1ad0*/  UMOV UR4, UR6 ;  /* 0x0000000600047c82 */ /* 0x000fe20008000000 */
[----:B------:R-:W-:-:S05]  /*1ae0*/  UMOV UR34, URZ ;  /* 0x000000ff00227c82 */ /* 0x000fca0008000000 */
.L_x_31:
[----:B------:R-:W-:Y:S01]  /*1af0*/  ULEA UR33, UR4, UR13, 0x3 ;  /* 0x0000000d04217291 */ /* 0x000fe2000f8e18ff */
[----:B------:R-:W-:Y:S01]  /*1b00*/  @P3 MOV R2, 0xc000 ;  /* 0x0000c00000023802 */ /* 0x000fe20000000f00 */
[----:B--234-:R-:W-:Y:S10]  /*1b10*/  @P0 BRA `(.L_x_26) ;  /* 0x00000000000c0947 */ /* 0x01cff40003800000 */
[----:B------:R-:W-:-:S04]  /*1b20*/  SHF.L.U32 R3, R12, 0x1f, RZ ;  /* 0x0000001f0c037819 */ /* 0x000fc800000006ff */
[----:B------:R-:W2:Y:S02]  /*1b30*/  SYNCS.PHASECHK.TRANS64.TRYWAIT P0, [UR33+0x18], R3 ;  /* 0x00001803ff0075a7 */ /* 0x000ea40008001121 */
[----:B--2---:R-:W-:Y:S05]  /*1b40*/  @!P0 BRA `(.L_x_27) ;  /* 0x0000007000b08947 */ /* 0x004fea0003800000 */
.L_x_26:
[----:B------:R2:W-:Y:S01]  /*1b50*/  @P3 SYNCS.ARRIVE.TRANS64 RZ, [UR33], R2 ;  /* 0x00000002ffff39a7 */ /* 0x0005e20008000021 */
[----:B------:R-:W-:Y:S02]  /*1b60*/  ULOP3.LUT UR5, UR21, 0x2, URZ, 0xfc, !UPT ;  /* 0x0000000215057892 */ /* 0x000fe4000f8efcff */
[----:B------:R-:W-:Y:S02]  /*1b70*/  UIADD3 UR16, UPT, UPT, UR16, 0x1, URZ ;  /* 0x0000000110107890 */ /* 0x000fe4000fffe0ff */
[----:B------:R-:W-:Y:S02]  /*1b80*/  UISETP.NE.AND UP0, UPT, UR5, 0x2, UPT ;  /* 0x000000020500788c */ /* 0x000fe4000bf05270 */
[----:B------:R-:W-:-:S07]  /*1b90*/  UISETP.NE.AND UP2, UPT, UR16, 0x1, UPT ;  /* 0x000000011000788c */ /* 0x000fce000bf45270 */
[----:B------:R-:W-:Y:S05]  /*1ba0*/  BRA.U UP0, `(.L_x_28) ;  /* 0x0000000100047547 */ /* 0x000fea000b800000 */
[----:B------:R-:W-:Y:S05]  /*1bb0*/  BPT.TRAP 0x1 ;  /* 0x000000040000795c */ /* 0x000fea0000300000 */
.L_x_28:
[----:B------:R-:W-:Y:S04]  /*1bc0*/  BSSY.RECONVERGENT B0, `(.L_x_29) ;  /* 0x0000003000007945 */ /* 0x000fe80003800200 */
[----:B------:R-:W-:Y:S05]  /*1bd0*/  @!P2 BRA `(.L_x_30) ;  /* 0x000000000004a947 */ /* 0x000fea0003800000 */
[----:B------:R-:W-:Y:S05]  /*1be0*/  BPT.TRAP 0x1 ;  /* 0x000000040000795c */ /* 0x000fea0000300000 */
.L_x_30:
[----:B------:R-:W-:Y:S05]  /*1bf0*/  BSYNC.RECONVERGENT B0 ;  /* 0x0000000000007941 */ /* 0x000fea0003800200 */
.L_x_29:
[----:B------:R-:W-:Y:S02]  /*1c00*/  UIADD3 UR5, UPT, UPT, UR4, 0x1, URZ ;  /* 0x0000000104057890 */ /* 0x000fe4000fffe0ff */
[----:B------:R-:W-:Y:S02]  /*1c10*/  ULEA UR32, UR4, UR28, 0xe ;  /* 0x0000001c04207291 */ /* 0x000fe4000f8e70ff */
[----:B------:R-:W-:Y:S02]  /*1c20*/  UISETP.NE.AND UP0, UPT, UR5, 0x3, UPT ;  /* 0x000000030500788c */ /* 0x000fe4000bf05270 */
[----:B------:R-:W-:Y:S02]  /*1c30*/  UIADD3 UR14, UP1, UPT, UR26, 0x80, URZ ;  /* 0x000000801a0e7890 */ /* 0x000fe4000ff3e0ff */
[----:B------:R-:W-:Y:S02]  /*1c40*/  USEL UR7, URZ, 0x1, UP0 ;  /* 0x00000001ff077887 */ /* 0x000fe40008000000 */
[----:B------:R-:W-:-:S02]  /*1c50*/  USEL UR6, UR5, URZ, UP0 ;  /* 0x000000ff05067287 */ /* 0x000fc40008000000 */
[----:B------:R-:W-:Y:S02]  /*1c60*/  ULEA UR8, UR4, UR13, 0xd ;  /* 0x0000000d04087291 */ /* 0x000fe4000f8e68ff */
[----:B------:R-:W-:Y:S01]  /*1c70*/  ULEA UR5, UR6, UR13, 0x3 ;  /* 0x0000000d06057291 */ /* 0x000fe2000f8e18ff */
[----:B------:R-:W-:Y:S01]  /*1c80*/  LOP3.LUT R12, R12, UR7, RZ, 0x3c, !PT ;  /* 0x000000070c0c7c12 */ /* 0x000fe2000f8e3cff */
[----:B------:R-:W-:Y:S02]  /*1c90*/  UIADD3 UR4, UP0, UPT, UR26, 0x180, URZ ;  /* 0x000001801a047890 */ /* 0x000fe4000ff1e0ff */
[----:B------:R-:W-:Y:S01]  /*1ca0*/  ULOP3.LUT UR33, UR33, 0xfefffff8, URZ, 0xc0, !UPT ;  /* 0xfefffff821217892 */ /* 0x000fe2000f8ec0ff */
[----:B-1----:R-:W-:Y:S01]  /*1cb0*/  SHF.L.U32 R0, R12, 0x1f, RZ ;  /* 0x0000001f0c007819 */ /* 0x002fe200000006ff */
[----:B------:R-:W-:Y:S02]  /*1cc0*/  UIADD3.X UR15, UPT, UPT, URZ, UR27, URZ, UP1, !UPT ;  /* 0x0000001bff0f7290 */ /* 0x000fe40008ffe4ff */
[----:B------:R-:W-:Y:S01]  /*1cd0*/  UIADD3 UR32, UPT, UPT, UR13, 0x8400, UR32 ;  /* 0x000084000d207890 */ /* 0x000fe2000fffe020 */
[----:B------:R3:W4:Y:S01]  /*1ce0*/  SYNCS.PHASECHK.TRANS64.TRYWAIT P0, [UR5+0x18], R0 ;  /* 0x00001800ff0075a7 */ /* 0x0007220008001105 */
[----:B------:R-:W-:-:S02]  /*1cf0*/  UPRMT UR7, URZ, 0x5410, UR24 ;  /* 0x00005410ff077896 */ /* 0x000fc40008000018 */
[----:B------:R-:W-:Y:S02]  /*1d00*/  UIADD3 UR8, UPT, UPT, UR8, 0x14400, URZ ;  /* 0x0001440008087890 */ /* 0x000fe4000fffe0ff */
[----:B------:R-:W-:Y:S01]  /*1d10*/  UIADD3.X UR5, UPT, UPT, URZ, UR27, URZ, UP0, !UPT ;  /* 0x0000001bff057290 */ /* 0x000fe200087fe4ff */
[----:B------:R-:W-:Y:S01]  /*1d20*/  UMOV UR18, 0x0 ;  /* 0x0000000000127882 */ /* 0x000fe20000000000 */
[----:B------:R-:W-:Y:S01]  /*1d30*/  UMOV UR19, 0x10000000 ;  /* 0x1000000000137882 */ /* 0x000fe20000000000 */
[----:B------:R-:W-:Y:S01]  /*1d40*/  UMOV UR10, UR34 ;  /* 0x00000022000a7c82 */ /* 0x000fe20008000000 */
[----:B------:R-:W-:Y:S01]  /*1d50*/  UMOV UR12, UR36 ;  /* 0x00000024000c7c82 */ /* 0x000fe20008000000 */
[----:B------:R-:W-:Y:S01]  /*1d60*/  UMOV UR9, UR33 ;  /* 0x0000002100097c82 */ /* 0x000fe20008000000 */
[----:B------:R1:W-:Y:S03]  /*1d70*/  UTMALDG.3D.MULTICAST.2CTA [UR32], [UR14], UR7, desc[UR18] ;  /* 0x000012200e0073b4 */ /* 0x0003e60008211807 */
[----:B------:R2:W-:Y:S01]  /*1d80*/  UTMALDG.3D.2CTA [UR8], [UR4], desc[UR18] ;  /* 0x00001208040075b4 */ /* 0x0005e20008211000 */
[----:B-1----:R-:W-:Y:S01]  /*1d90*/  UIADD3 UR34, UPT, UPT, UR34, 0x80, URZ ;  /* 0x0000008022227890 */ /* 0x002fe2000fffe0ff */
[----:B------:R-:W-:Y:S01]  /*1da0*/  UMOV UR7, UR29 ;  /* 0x0000001d00077c82 */ /* 0x000fe20008000000 */
[----:B--2---:R-:W-:Y:S01]  /*1db0*/  UMOV UR4, UR6 ;  /* 0x0000000600047c82 */ /* 0x004fe20008000000 */
[----:B------:R-:W-:Y:S09]  /*1dc0*/  BRA.U UP2, `(.L_x_31) ;  /* 0xfffffffd02487547 */ /* 0x000ff2000b83ffff */
.L_x_25:
[----:B------:R-:W-:Y:S01]  /*1dd0*/  ULEA UR4, UR6, UR13, 0x3 ;  /* 0x0000000d06047291 */ /* 0x000fe2000f8e18ff */
[----:B-1-3--:R-:W-:Y:S01]  /*1de0*/  SHF.L.U32 R0, R12, 0x1f, RZ ;  /* 0x0000001f0c007819 */ /* 0x00afe200000006ff */
[----:B------:R-:W-:Y:S01]  /*1df0*/  @!P1 SYNCS.ARRIVE.TRANS64.A1T0 RZ, [UR13+0x58], RZ ;  /* 0x000058ffffff99a7 */ /* 0x000fe2000810000d */
[----:B------:R-:W-:-:S06]  /*1e00*/  UISETP.GT.AND UP0, UPT, UR41, UR40, UPT ;  /* 0x000000282900728c */ /* 0x000fcc000bf04270 */
[----:B--2-4-:R1:W2:Y:S03]  /*1e10*/  SYNCS.PHASECHK.TRANS64.TRYWAIT P0, [UR4+0x18], R0 ;  /* 0x00001800ff0075a7 */ /* 0x0142a60008001104 */
[----:B------:R-:W-:Y:S05]  /*1e20*/  BRA.U !UP0, `(.L_x_32) ;  /* 0x0000000108c07547 */ /* 0x000fea000b800000 */
[----:B------:R-:W-:Y:S01]  /*1e30*/  UIADD3 UR25, UPT, UPT, UR45, UR7, URZ ;  /* 0x000000072d197290 */ /* 0x000fe2000fffe0ff */
[----:B------:R-:W-:-:S11]  /*1e40*/  UMOV UR4, UR6 ;  /* 0x0000000600047c82 */ /* 0x000fd60008000000 */
.L_x_38:
[----:B------:R-:W-:Y:S01]  /*1e50*/  ULEA UR17, UR4, UR13, 0x3 ;  /* 0x0000000d04117291 */ /* 0x000fe2000f8e18ff */
[----:B--2---:R-:W-:Y:S01]  /*1e60*/  @P3 MOV R2, 0xc000 ;  /* 0x0000c00000023802 */ /* 0x004fe20000000f00 */
[----:B--2-4-:R-:W-:Y:S10]  /*1e70*/  @P0 BRA `(.L_x_33) ;  /* 0x00000000000c0947 */ /* 0x014ff40003800000 */
[----:B------:R-:W-:-:S04]  /*1e80*/  SHF.L.U32 R3, R12, 0x1f, RZ ;  /* 0x0000001f0c037819 */ /* 0x000fc800000006ff */
[----:B------:R-:W2:Y:S02]  /*1e90*/  SYNCS.PHASECHK.TRANS64.TRYWAIT P0, [UR17+0x18], R3 ;  /* 0x00001803ff0075a7 */ /* 0x000ea40008001111 */
[----:B--2---:R-:W-:Y:S05]  /*1ea0*/  @!P0 BRA `(.L_x_34) ;  /* 0x0000006c00f08947 */ /* 0x004fea0003800000 */
.L_x_33:
[----:B------:R2:W-:Y:S01]  /*1eb0*/  @P3 SYNCS.ARRIVE.TRANS64 RZ, [UR17], R2 ;  /* 0x00000002ffff39a7 */ /* 0x0005e20008000011 */
[----:B------:R-:W-:-:S04]  /*1ec0*/  ULOP3.LUT UR5, UR21, 0x2, URZ, 0xfc, !UPT ;  /* 0x0000000215057892 */ /* 0x000fc8000f8efcff */
[----:B------:R-:W-:-:S09]  /*1ed0*/  UISETP.NE.AND UP0, UPT, UR5, 0x2, UPT ;  /* 0x000000020500788c */ /* 0x000fd2000bf05270 */
[----:B------:R-:W-:Y:S05]  /*1ee0*/  BRA.U UP0, `(.L_x_35) ;  /* 0x0000000100047547 */ /* 0x000fea000b800000 */
[----:B------:R-:W-:Y:S05]  /*1ef0*/  BPT.TRAP 0x1 ;  /* 0x000000040000795c */ /* 0x000fea0000300000 */
.L_x_35:
[----:B------:R-:W-:Y:S04]  /*1f00*/  BSSY.RECONVERGENT B0, `(.L_x_36) ;  /* 0x0000003000007945 */ /* 0x000fe80003800200 */
[----:B------:R-:W-:Y:S05]  /*1f10*/  @!P2 BRA `(.L_x_37) ;  /* 0x000000000004a947 */ /* 0x000fea0003800000 */
[----:B------:R-:W-:Y:S05]  /*1f20*/  BPT.TRAP 0x1 ;  /* 0x000000040000795c */ /* 0x000fea0000300000 */
.L_x_37:
[----:B------:R-:W-:Y:S05]  /*1f30*/  BSYNC.RECONVERGENT B0 ;  /* 0x0000000000007941 */ /* 0x000fea0003800200 */
.L_x_36:
[----:B------:R-:W-:Y:S02]  /*1f40*/  UIADD3 UR5, UPT, UPT, UR4, 0x1, URZ ;  /* 0x0000000104057890 */ /* 0x000fe4000fffe0ff */
[----:B------:R-:W-:Y:S02]  /*1f50*/  UIADD3 UR14, UP1, UPT, UR26, 0x80, URZ ;  /* 0x000000801a0e7890 */ /* 0x000fe4000ff3e0ff */
[----:B------:R-:W-:Y:S02]  /*1f60*/  UISETP.NE.AND UP0, UPT, UR5, 0x3, UPT ;  /* 0x000000030500788c */ /* 0x000fe4000bf05270 */
[----:B------:R-:W-:Y:S02]  /*1f70*/  ULEA UR16, UR4, UR30, 0xe ;  /* 0x0000001e04107291 */ /* 0x000fe4000f8e70ff */
[----:B------:R-:W-:Y:S02]  /*1f80*/  USEL UR8, URZ, 0x1, UP0 ;  /* 0x00000001ff087887 */ /* 0x000fe40008000000 */
[----:B------:R-:W-:-:S02]  /*1f90*/  USEL UR6, UR5, URZ, UP0 ;  /* 0x000000ff05067287 */ /* 0x000fc40008000000 */
[----:B------:R-:W-:Y:S02]  /*1fa0*/  UIADD3 UR22, UP0, UPT, UR26, 0x180, URZ ;  /* 0x000001801a167890 */ /* 0x000fe4000ff1e0ff */
[----:B------:R-:W-:Y:S01]  /*1fb0*/  LOP3.LUT R12, R12, UR8, RZ, 0x3c, !PT ;  /* 0x000000080c0c7c12 */ /* 0x000fe2000f8e3cff */
[----:B------:R-:W-:Y:S02]  /*1fc0*/  ULEA UR8, UR4, UR13, 0xd ;  /* 0x0000000d04087291 */ /* 0x000fe4000f8e68ff */
[----:B------:R-:W-:Y:S01]  /*1fd0*/  ULEA UR5, UR6, UR13, 0x3 ;  /* 0x0000000d06057291 */ /* 0x000fe2000f8e18ff */
[----:B-1----:R-:W-:Y:S01]  /*1fe0*/  SHF.L.U32 R0, R12, 0x1f, RZ ;  /* 0x0000001f0c007819 */ /* 0x002fe200000006ff */
[----:B------:R-:W-:Y:S02]  /*1ff0*/  USHF.L.U32 UR18, UR7, 0x7, URZ ;  /* 0x0000000707127899 */ /* 0x000fe400080006ff */
[----:B------:R-:W-:Y:S02]  /*2000*/  ULOP3.LUT UR17, UR17, 0xfefffff8, URZ, 0xc0, !UPT ;  /* 0xfefffff811117892 */ /* 0x000fe4000f8ec0ff */
[----:B------:R-:W-:-:S02]  /*2010*/  UIADD3.X UR15, UPT, UPT, URZ, UR27, URZ, UP1, !UPT ;  /* 0x0000001bff0f7290 */ /* 0x000fc40008ffe4ff */
[----:B------:R-:W-:Y:S01]  /*2020*/  UPRMT UR4, URZ, 0x5410, UR24 ;  /* 0x00005410ff047896 */ /* 0x000fe20008000018 */
[----:B------:R3:W4:Y:S01]  /*2030*/  SYNCS.PHASECHK.TRANS64.TRYWAIT P0, [UR5+0x18], R0 ;  /* 0x00001800ff0075a7 */ /* 0x0007220008001105 */
[----:B------:R-:W-:Y:S02]  /*2040*/  UIADD3 UR8, UPT, UPT, UR8, 0x14400, URZ ;  /* 0x0001440008087890 */ /* 0x000fe4000fffe0ff */
[----:B------:R-:W-:Y:S01]  /*2050*/  UIADD3.X UR23, UPT, UPT, URZ, UR27, URZ, UP0, !UPT ;  /* 0x0000001bff177290 */ /* 0x000fe200087fe4ff */
[----:B------:R-:W-:Y:S01]  /*2060*/  UMOV UR32, 0x0 ;  /* 0x0000000000207882 */ /* 0x000fe20000000000 */
[----:B------:R-:W-:Y:S01]  /*2070*/  UMOV UR33, 0x10000000 ;  /* 0x1000000000217882 */ /* 0x000fe20000000000 */
[----:B------:R-:W-:Y:S01]  /*2080*/  UMOV UR19, UR35 ;  /* 0x0000002300137c82 */ /* 0x000fe20008000000 */
[----:B------:R-:W-:Y:S01]  /*2090*/  UMOV UR20, UR36 ;  /* 0x0000002400147c82 */ /* 0x000fe20008000000 */
[----:B------:R-:W-:Y:S01]  /*20a0*/  UMOV UR12, UR36 ;  /* 0x00000024000c7c82 */ /* 0x000fe20008000000 */
[----:B------:R-:W-:Y:S01]  /*20b0*/  UMOV UR9, UR17 ;  /* 0x0000001100097c82 */ /* 0x000fe20008000000 */
[----:B------:R-:W-:Y:S01]  /*20c0*/  UMOV UR10, UR18 ;  /* 0x00000012000a7c82 */ /* 0x000fe20008000000 */
[----:B------:R1:W-:Y:S01]  /*20d0*/  UTMALDG.3D.MULTICAST.2CTA [UR16], [UR14], UR4, desc[UR32] ;  /* 0x000020100e0073b4 */ /* 0x0003e20008211804 */
[----:B------:R-:W-:-:S04]  /*20e0*/  UIADD3 UR7, UPT, UPT, UR7, 0x1, URZ ;  /* 0x0000000107077890 */ /* 0x000fc8000fffe0ff */
[----:B------:R-:W-:Y:S01]  /*20f0*/  UISETP.NE.AND UP0, UPT, UR7, UR25, UPT ;  /* 0x000000190700728c */ /* 0x000fe2000bf05270 */
[----:B------:R3:W-:Y:S01]  /*2100*/  UTMALDG.3D.2CTA [UR8], [UR22], desc[UR32] ;  /* 0x00002008160075b4 */ /* 0x0007e20008211000 */
[----:B-1----:R-:W-:-:S07]  /*2110*/  UMOV UR4, UR6 ;  /* 0x0000000600047c82 */ /* 0x002fce0008000000 */
[----:B---3--:R-:W-:Y:S05]  /*2120*/  BRA.U UP0, `(.L_x_38) ;  /* 0xfffffffd00487547 */ /* 0x008fea000b83ffff */
.L_x_32:
[C---:B------:R-:W-:Y:S01]  /*2130*/  LEA R3, R11.reuse, UR13, 0x3 ;  /* 0x0000000d0b037c11 */ /* 0x040fe2000f8e18ff */
[----:B------:R-:W-:Y:S01]  /*2140*/  NOP ;  /* 0x0000000000007918 */ /* 0x000fe20000000000 */
[----:B-1----:R-:W-:Y:S02]  /*2150*/  SHF.L.U32 R0, R10, 0x1f, RZ ;  /* 0x0000001f0a007819 */ /* 0x002fe400000006ff */
[----:B------:R-:W-:Y:S02]  /*2160*/  LEA R5, R11, UR13, 0x4 ;  /* 0x0000000d0b057c11 */ /* 0x000fe4000f8e20ff */
[----:B--2-4-:R-:W1:Y:S02]  /*2170*/  SYNCS.PHASECHK.TRANS64.TRYWAIT P0, [R3+URZ+0x60], R0 ;  /* 0x00006000030075a7 */ /* 0x014e6400080011ff */
[----:B-1----:R-:W-:Y:S05]  /*2180*/  @!P0 BRA `(.L_x_39) ;  /* 0x0000006c00508947 */ /* 0x002fea0003800000 */
.L_x_126:
[----:B------:R-:W2:Y:S01]  /*2190*/  LDS.128 R4, [R5+0xf0] ;  /* 0x0000f00005047984 */ /* 0x000ea20000000c00 */
[----:B------:R-:W-:Y:S01]  /*21a0*/  UISETP.GE.AND UP0, UPT, UR42, 0x1, UPT ;  /* 0x000000012a00788c */ /* 0x000fe2000bf06270 */
[----:B------:R-:W-:Y:S01]  /*21b0*/  @!PT LDS RZ, [RZ] ;  /* 0x00000000fffff984 */ /* 0x000fe20000000800 */
[----:B------:R-:W-:Y:S01]  /*21c0*/  @!PT LDS RZ, [RZ] ;  /* 0x00000000fffff984 */ /* 0x000fe20000000800 */
[----:B------:R-:W-:Y:S01]  /*21d0*/  @!PT LDS RZ, [RZ] ;  /* 0x00000000fffff984 */ /* 0x000fe20000000800 */
[----:B------:R-:W-:Y:S01]  /*21e0*/  @!PT LDS RZ, [RZ] ;  /* 0x00000000fffff984 */ /* 0x000fe20000000800 */
[----:B------:R3:W-:Y:S06]  /*21f0*/  MEMBAR.ALL.CTA ;  /* 0x0000000000007992 */ /* 0x0007ec0000008000 */
[----:B---3--:R-:W3:Y:S01]  /*2200*/  FENCE.VIEW.ASYNC.S ;  /* 0x00000000000073c6 */ /* 0x008ee20000000000 */
[----:B--2---:R-:W-:-:S13]  /*2210*/  LOP3.LUT P0, RZ, R6, 0x1, RZ, 0xc0, !PT ;  /* 0x0000000106ff7812 */ /* 0x004fda000780c0ff */
[----:B---3--:R-:W-:Y:S01]  /*2220*/  VOTEU.ANY UP1, P0 ;  /* 0x0000000000ff7886 */ /* 0x008fe20000020100 */
[----:B------:R-:W-:-:S13]  /*2230*/  PLOP3.LUT P0, PT, PT, PT, UP1, 0x80, 0x8 ;  /* 0x000000000008781c */ /* 0x000fda0003f0f018 */
[----:B-1----:R-:W-:Y:S02]  /*2240*/  @P0 LOP3.LUT R0, R5, 0xffff, RZ, 0xc0, !PT ;  /* 0x0000ffff05000812 */ /* 0x002fe400078ec0ff */
[----:B------:R-:W-:Y:S02]  /*2250*/  @P0 MOV R2, R4 ;  /* 0x0000000400020202 */ /* 0x000fe40000000f00 */
[----:B------:R-:W-:Y:S01]  /*2260*/  @P0 R2UR UR5, R0 ;  /* 0x00000000000502ca */ /* 0x000fe200000e0000 */
[----:B------:R-:W-:Y:S01]  /*2270*/  VIADD R0, R3, 0x70 ;  /* 0x0000007003007836 */ /* 0x000fe20000000000 */
[----:B------:R-:W-:Y:S02]  /*2280*/  @P0 SHF.R.U32.HI R4, RZ, 0x10, R5 ;  /* 0x00000010ff040819 */ /* 0x000fe40000011605 */
[----:B------:R-:W-:Y:S02]  /*2290*/  @P0 R2UR UR7, R2 ;  /* 0x00000000020702ca */ /* 0x000fe400000e0000 */
[----:B------:R-:W-:-:S02]  /*22a0*/  PRMT R0, RZ, 0x654, R0 ;  /* 0x00000654ff007816 */ /* 0x000fc40000000000 */
[----:B------:R-:W-:Y:S02]  /*22b0*/  @P0 R2UR UR4, R4 ;  /* 0x00000000040402ca */ /* 0x000fe400000e0000 */
[----:B------:R1:W-:Y:S03]  /*22c0*/  SYNCS.ARRIVE.TRANS64.RED.A1T0 RZ, [R0+URZ], RZ ;  /* 0x000000ff00ff79a7 */ /* 0x0003e600081004ff */
[----:B------:R-:W-:-:S04]  /*22d0*/  @UP1 UMOV UR31, UR5 ;  /* 0x00000005001f1c82 */ /* 0x000fc80008000000 */
[----:B------:R-:W-:-:S04]  /*22e0*/  @UP1 UMOV UR37, UR7 ;  /* 0x0000000700251c82 */ /* 0x000fc80008000000 */
[----:B------:R-:W-:Y:S01]  /*22f0*/  @UP1 UMOV UR36, UR4 ;  /* 0x0000000400241c82 */ /* 0x000fe20008000000 */
[----:B------:R-:W-:Y:S05]  /*2300*/  BRA.U !UP0, `(.L_x_40) ;  /* 0x0000000108d47547 */ /* 0x000fea000b800000 */
[----:B------:R-:W2:Y:S01]  /*2310*/  LDCU.128 UR16, c[0x0][0xb10] ;  /* 0x00016200ff1077ac */ /* 0x000ea20008000c00 */
[----:B------:R-:W3:Y:S01]  /*2320*/  LDCU UR12, c[0x0][0xb20] ;  /* 0x00016400ff0c77ac */ /* 0x000ee20008000800 */
[----:B------:R-:W4:Y:S01]  /*2330*/  LDCU UR20, c[0x0][0xb0c] ;  /* 0x00016180ff1477ac */ /* 0x000f220008000800 */
[----:B------:R-:W1:Y:S01]  /*2340*/  LDCU.64 UR8, c[0x0][0xb28] ;  /* 0x00016500ff0877ac */ /* 0x000e620008000a00 */
[----:B------:R-:W-:Y:S02]  /*2350*/  UISETP.NE.AND UP3, UPT, UR42, 0x1, UPT ;  /* 0x000000012a00788c */ /* 0x000fe4000bf65270 */
[----:B--2---:R-:W-:Y:S02]  /*2360*/  UIMAD.WIDE.U32 UR10, UR38, UR19, URZ ;  /* 0x00000013260a72a5 */ /* 0x004fe4000f8e00ff */
[----:B------:R-:W-:Y:S02]  /*2370*/  UIMAD.WIDE.U32 UR4, UR39, UR16, URZ ;  /* 0x00000010270472a5 */ /* 0x000fe4000f8e00ff */
[----:B------:R-:W-:-:S02]  /*2380*/  UISETP.NE.AND UP0, UPT, UR18, 0x1, UPT ;  /* 0x000000011200788c */ /* 0x000fc4000bf05270 */
[----:B------:R-:W-:Y:S01]  /*2390*/  UIMAD.WIDE.U32 UR22, UR31, UR19, URZ ;  /* 0x000000131f1672a5 */ /* 0x000fe2000f8e00ff */
[----:B------:R-:W-:Y:S02]  /*23a0*/  UMOV UR10, UR11 ;  /* 0x0000000b000a7c82 */ /* 0x000fe40008000000 */
[----:B------:R-:W-:Y:S01]  /*23b0*/  UMOV UR4, UR5 ;  /* 0x0000000500047c82 */ /* 0x000fe20008000000 */
[----:B---3--:R-:W-:Y:S02]  /*23c0*/  USHF.R.U32.HI UR10, URZ, UR12, UR10 ;  /* 0x0000000cff0a7299 */ /* 0x008fe4000801160a */
[----:B----4-:R-:W-:Y:S02]  /*23d0*/  UISETP.NE.AND UP2, UPT, UR20, 0x1, UPT ;  /* 0x000000011400788c */ /* 0x010fe4000bf45270 */
[----:B------:R-:W-:Y:S02]  /*23e0*/  USHF.R.U32.HI UR4, URZ, UR17, UR4 ;  /* 0x00000011ff047299 */ /* 0x000fe40008011604 */
[----:B------:R-:W-:-:S02]  /*23f0*/  USEL UR5, UR38, UR10, !UP0 ;  /* 0x0000000a26057287 */ /* 0x000fc4000c000000 */
[----:B------:R-:W-:Y:S02]  /*2400*/  USEL UR7, UR39, UR4, !UP2 ;  /* 0x0000000427077287 */ /* 0x000fe4000d000000 */
[----:B-1----:R-:W-:Y:S01]  /*2410*/  UIMAD.WIDE.U32 UR10, UR5, UR8, URZ ;  /* 0x00000008050a72a5 */ /* 0x002fe2000f8e00ff */
[----:B------:R-:W-:Y:S01]  /*2420*/  UMOV UR4, UR23 ;  /* 0x0000001700047c82 */ /* 0x000fe20008000000 */
[----:B------:R-:W-:Y:S02]  /*2430*/  UIMAD.WIDE.U32 UR14, UR37, UR16, URZ ;  /* 0x00000010250e72a5 */ /* 0x000fe4000f8e00ff */
[----:B------:R-:W-:-:S03]  /*2440*/  UIMAD.WIDE.U32 UR22, UR7, UR8, URZ ;  /* 0x00000008071672a5 */ /* 0x000fc6000f8e00ff */
[----:B------:R-:W-:Y:S01]  /*2450*/  UMOV UR10, UR11 ;  /* 0x0000000b000a7c82 */ /* 0x000fe20008000000 */
[----:B------:R-:W-:Y:S02]  /*2460*/  USHF.R.U32.HI UR4, URZ, UR12, UR4 ;  /* 0x0000000cff047299 */ /* 0x000fe40008011604 */
[----:B------:R-:W-:Y:S01]  /*2470*/  @UP3 USHF.R.U32.HI UR5, URZ, UR9, UR10 ;  /* 0x00000009ff053299 */ /* 0x000fe2000801160a */
[----:B------:R-:W-:Y:S01]  /*2480*/  UMOV UR14, UR15 ;  /* 0x0000000f000e7c82 */ /* 0x000fe20008000000 */
[----:B------:R-:W-:Y:S01]  /*2490*/  UMOV UR22, UR23 ;  /* 0x0000001700167c82 */ /* 0x000fe20008000000 */
[----:B------:R-:W-:Y:S02]  /*24a0*/  USHF.R.U32.HI UR17, URZ, UR17, UR14 ;  /* 0x00000011ff117299 */ /* 0x000fe4000801160e */
[----:B------:R-:W-:Y:S02]  /*24b0*/  USEL UR4, UR31, UR4, !UP0 ;  /* 0x000000041f047287 */ /* 0x000fe4000c000000 */
[----:B------:R-:W-:-:S02]  /*24c0*/  @UP3 USHF.R.U32.HI UR7, URZ, UR9, UR22 ;  /* 0x00000009ff073299 */ /* 0x000fc40008011616 */
[----:B------:R-:W-:Y:S02]  /*24d0*/  UIMAD UR10, UR42, UR5, URZ ;  /* 0x000000052a0a72a4 */ /* 0x000fe4000f8e02ff */
[----:B------:R-:W-:Y:S02]  /*24e0*/  USEL UR5, UR37, UR17, !UP2 ;  /* 0x0000001125057287 */ /* 0x000fe4000d000000 */
[----:B------:R-:W-:Y:S02]  /*24f0*/  UIMAD UR12, UR42, UR7, URZ ;  /* 0x000000072a0c72a4 */ /* 0x000fe4000f8e02ff */
[----:B------:R-:W-:Y:S02]  /*2500*/  UISETP.GE.AND UP0, UPT, UR4, UR10, UPT ;  /* 0x0000000a0400728c */ /* 0x000fe4000bf06270 */
[----:B------:R-:W-:Y:S02]  /*2510*/  UIMAD.WIDE.U32 UR10, UR4, UR8, URZ ;  /* 0x00000008040a72a5 */ /* 0x000fe4000f8e00ff */
[----:B------:R-:W-:-:S02]  /*2520*/  UISETP.GE.OR UP0, UPT, UR5, UR12, UP0 ;  /* 0x0000000c0500728c */ /* 0x000fc40008706670 */
[----:B------:R-:W-:Y:S02]  /*2530*/  UIMAD.WIDE.U32 UR14, UR5, UR8, URZ ;  /* 0x00000008050e72a5 */ /* 0x000fe4000f8e00ff */
[----:B------:R-:W-:Y:S01]  /*2540*/  UIADD3 UR12, UPT, UPT, -UR5, URZ, URZ ;  /* 0x000000ff050c7290 */ /* 0x000fe2000fffe1ff */
[----:B------:R-:W-:Y:S01]  /*2550*/  UMOV UR10, UR11 ;  /* 0x0000000b000a7c82 */ /* 0x000fe20008000000 */
[----:B------:R-:W-:Y:S02]  /*2560*/  UIADD3 UR11, UPT, UPT, -UR4, URZ, URZ ;  /* 0x000000ff040b7290 */ /* 0x000fe4000fffe1ff */
[----:B------:R-:W-:-:S03]  /*2570*/  USHF.R.U32.HI UR10, URZ, UR9, UR10 ;  /* 0x00000009ff0a7299 */ /* 0x000fc6000801160a */
[----:B------:R-:W-:Y:S01]  /*2580*/  @!UP0 UMOV UR8, UR15 ;  /* 0x0000000f00088c82 */ /* 0x000fe20008000000 */
[----:B------:R-:W-:Y:S02]  /*2590*/  UIMAD UR11, UR18, UR11, UR31 ;  /* 0x0000000b120b72a4 */ /* 0x000fe4000f8e021f */
[----:B------:R-:W-:Y:S02]  /*25a0*/  USEL UR10, UR4, UR10, !UP3 ;  /* 0x0000000a040a7287 */ /* 0x000fe4000d800000 */
[----:B------:R-:W-:Y:S02]  /*25b0*/  @!UP0 USHF.R.U32.HI UR8, URZ, UR9, UR8 ;  /* 0x00000009ff088299 */ /* 0x000fe40008011608 */
[----:B------:R-:W-:Y:S02]  /*25c0*/  UIADD3 UR9, UPT, UPT, -UR10, URZ, URZ ;  /* 0x000000ff0a097290 */ /* 0x000fe4000fffe1ff */
[----:B------:R-:W-:Y:S02]  /*25d0*/  @!UP0 USEL UR8, UR5, UR8, !UP3 ;  /* 0x0000000805088287 */ /* 0x000fe4000d800000 */
[----:B------:R-:W-:-:S02]  /*25e0*/  UIMAD UR9, UR42, UR9, UR4 ;  /* 0x000000092a0972a4 */ /* 0x000fc4000f8e0204 */
[----:B------:R-:W-:Y:S02]  /*25f0*/  @!UP0 UIADD3 UR10, UPT, UPT, UR10, -UR8, URZ ;  /* 0x800000080a0a8290 */ /* 0x000fe4000fffe0ff */
[----:B------:R-:W-:Y:S02]  /*2600*/  @!UP0 UIMAD UR8, UR9, UR7, UR8 ;  /* 0x00000007090882a4 */ /* 0x000fe4000f8e0208 */
[----:B------:R-:W-:Y:S02]  /*2610*/  @!UP0 UIMAD UR4, UR42, UR10, UR5 ;  /* 0x0000000a2a0482a4 */ /* 0x000fe4000f8e0205 */
[----:B------:R-:W-:Y:S02]  /*2620*/  UIMAD UR7, UR20, UR12, UR37 ;  /* 0x0000000c140772a4 */ /* 0x000fe4000f8e0225 */
[----:B------:R-:W-:Y:S01]  /*2630*/  UIMAD UR31, UR4, UR18, UR11 ;  /* 0x00000012041f72a4 */ /* 0x000fe2000f8e020b */
[----:B------:R-:W-:Y:S02]  /*2640*/  @!UP0 UMOV UR5, UR8 ;  /* 0x0000000800058c82 */ /* 0x000fe40008000000 */
[----:B------:R-:W-:-:S12]  /*2650*/  UIMAD UR37, UR5, UR20, UR7 ;  /* 0x00000014052572a4 */ /* 0x000fd8000f8e0207 */
.L_x_40:
[----:B------:R-:W2:Y:S02]  /*2660*/  LDCU UR4, c[0x0][0xb30] ;  /* 0x00016600ff0477ac */ /* 0x000ea40008000800 */
[----:B--2---:R-:W-:-:S09]  /*2670*/  UISETP.NE.AND UP0, UPT, UR4, 0x1, UPT ;  /* 0x000000010400788c */ /* 0x004fd2000bf05270 */
[----:B------:R-:W-:Y:S05]  /*2680*/  BRA.U UP0, `(.L_x_41) ;  /* 0x0000000100447547 */ /* 0x000fea000b800000 */
[----:B------:R-:W2:Y:S01]  /*2690*/  LDCU.128 UR16, c[0x0][0xb10] ;  /* 0x00016200ff1077ac */ /* 0x000ea20008000c00 */
[----:B------:R-:W3:Y:S01]  /*26a0*/  LDCU UR10, c[0x0][0xb0c] ;  /* 0x00016180ff0a77ac */ /* 0x000ee20008000800 */
[----:B------:R-:W4:Y:S01]  /*26b0*/  LDCU UR7, c[0x0][0xb20] ;  /* 0x00016400ff0777ac */ /* 0x000f220008000800 */
[----:B--2---:R-:W-:Y:S02]  /*26c0*/  UIMAD.WIDE.U32 UR8, UR37, UR16, URZ ;  /* 0x00000010250872a5 */ /* 0x004fe4000f8e00ff */
[----:B------:R-:W-:Y:S02]  /*26d0*/  UIMAD.WIDE.U32 UR4, UR31, UR19, URZ ;  /* 0x000000131f0472a5 */ /* 0x000fe4000f8e00ff */
[----:B---3--:R-:W-:Y:S02]  /*26e0*/  UISETP.NE.AND UP2, UPT, UR10, 0x1, UPT ;  /* 0x000000010a00788c */ /* 0x008fe4000bf45270 */
[----:B------:R-:W-:Y:S01]  /*26f0*/  UISETP.NE.AND UP0, UPT, UR18, 0x1, UPT ;  /* 0x000000011200788c */ /* 0x000fe2000bf05270 */
[----:B------:R-:W-:-:S02]  /*2700*/  UMOV UR8, UR9 ;  /* 0x0000000900087c82 */ /* 0x000fc40008000000 */
[----:B------:R-:W-:Y:S01]  /*2710*/  UMOV UR4, UR5 ;  /* 0x0000000500047c82 */ /* 0x000fe20008000000 */
[----:B------:R-:W-:Y:S02]  /*2720*/  USHF.R.U32.HI UR17, URZ, UR17, UR8 ;  /* 0x00000011ff117299 */ /* 0x000fe40008011608 */
[----:B----4-:R-:W-:Y:S02]  /*2730*/  USHF.R.U32.HI UR4, URZ, UR7, UR4 ;  /* 0x00000007ff047299 */ /* 0x010fe40008011604 */
[----:B------:R-:W-:Y:S02]  /*2740*/  USEL UR5, UR37, UR17, !UP2 ;  /* 0x0000001125057287 */ /* 0x000fe4000d000000 */
[----:B------:R-:W-:-:S04]  /*2750*/  USEL UR4, UR31, UR4, !UP0 ;  /* 0x000000041f047287 */ /* 0x000fc8000c000000 */
[----:B------:R-:W-:Y:S02]  /*2760*/  UIADD3 UR7, UPT, UPT, UR5, -UR4, URZ ;  /* 0x8000000405077290 */ /* 0x000fe4000fffe0ff */
[----:B------:R-:W-:Y:S02]  /*2770*/  UIADD3 UR4, UPT, UPT, -UR5, UR4, URZ ;  /* 0x0000000405047290 */ /* 0x000fe4000fffe1ff */
[----:B------:R-:W-:Y:S02]  /*2780*/  UIMAD UR31, UR7, UR18, UR31 ;  /* 0x00000012071f72a4 */ /* 0x000fe4000f8e021f */
[----:B------:R-:W-:-:S12]  /*2790*/  UIMAD UR37, UR4, UR10, UR37 ;  /* 0x0000000a042572a4 */ /* 0x000fd8000f8e0225 */
.L_x_41:
[----:B------:R-:W-:Y:S01]  /*27a0*/  VIADD R11, R11, 0x1 ;  /* 0x000000010b0b7836 */ /* 0x000fe20000000000 */
[----:B------:R-:W-:Y:S01]  /*27b0*/  PLOP3.LUT P1, PT, PT, PT, PT, 0x80, 0x8 ;  /* 0x000000000008781c */ /* 0x000fe20003f2f070 */
[----:B------:R-:W-:Y:S02]  /*27c0*/  UIADD3 UR16, UPT, UPT, UR37, UR62, URZ ;  /* 0x0000003e25107290 */ /* 0x000fe4000fffe0ff */
[----:B------:R-:W-:Y:S01]  /*27d0*/  UIADD3 UR20, UPT, UPT, UR31, UR59, URZ ;  /* 0x0000003b1f147290 */ /* 0x000fe2000fffe0ff */
[----:B------:R-:W-:-:S04]  /*27e0*/  ISETP.NE.AND P0, PT, R11, 0x2, PT ;  /* 0x000000020b00780c */ /* 0x000fc80003f05270 */
[----:B------:R-:W-:Y:S02]  /*27f0*/  SEL R3, RZ, 0x1, P0 ;  /* 0x00000001ff037807 */ /* 0x000fe40000000000 */
[----:B------:R-:W-:Y:S02]  /*2800*/  SEL R11, R11, RZ, P0 ;  /* 0x000000ff0b0b7207 */ /* 0x000fe40000000000 */
[----:B------:R-:W-:Y:S01]  /*2810*/  LOP3.LUT R10, R10, R3, RZ, 0x3c, !PT ;  /* 0x000000030a0a7212 */ /* 0x000fe200078e3cff */
[----:B------:R-:W-:Y:S06]  /*2820*/  BRA.U UP1, `(.L_x_42) ;  /* 0xfffffff101487547 */ /* 0x000fec000b83ffff */
[----:B------:R-:W-:Y:S01]  /*2830*/  UIADD3 UR13, UPT, UPT, UR13, 0x18, URZ ;  /* 0x000000180d0d7890 */ /* 0x000fe2000fffe0ff */
[----:B------:R-:W-:-:S03]  /*2840*/  SHF.L.U32 R3, R12, 0x1f, RZ ;  /* 0x0000001f0c037819 */ /* 0x000fc600000006ff */
[----:B------:R-:W-:-:S09]  /*2850*/  ULEA UR4, UR6, UR13, 0x3 ;  /* 0x0000000d06047291 */ /* 0x000fd2000f8e18ff */
[----:B------:R-:W2:Y:S02]  /*2860*/  SYNCS.PHASECHK.TRANS64.TRYWAIT P0, [UR4], R3 ;  /* 0x00000003ff0075a7 */ /* 0x000ea40008001104 */
[----:B--2---:R-:W-:Y:S05]  /*2870*/  @!P0 BRA `(.L_x_43) ;  /* 0x0000006400a88947 */ /* 0x004fea0003800000 */
.L_x_128:
[----:B------:R-:W-:-:S04]  /*2880*/  UIADD3 UR4, UPT, UPT, UR6, 0x1, URZ ;  /* 0x0000000106047890 */ /* 0x000fc8000fffe0ff */
[----:B------:R-:W-:-:S04]  /*2890*/  UISETP.NE.AND UP0, UPT, UR4, 0x3, UPT ;  /* 0x000000030400788c */ /* 0x000fc8000bf05270 */
[----:B------:R-:W-:Y:S02]  /*28a0*/  USEL UR6, URZ, 0x1, UP0 ;  /* 0x00000001ff067887 */ /* 0x000fe40008000000 */
[----:B------:R-:W-:-:S04]  /*28b0*/  USEL UR4, UR4, URZ, UP0 ;  /* 0x000000ff04047287 */ /* 0x000fc80008000000 */
[----:B------:R-:W-:Y:S01]  /*28c0*/  ULEA UR5, UR4, UR13, 0x3 ;  /* 0x0000000d04057291 */ /* 0x000fe2000f8e18ff */
[----:B------:R-:W-:-:S04]  /*28d0*/  LOP3.LUT R12, R12, UR6, RZ, 0x3c, !PT ;  /* 0x000000060c0c7c12 */ /* 0x000fc8000f8e3cff */
[----:B-1----:R-:W-:-:S04]  /*28e0*/  SHF.L.U32 R3, R12, 0x1f, RZ ;  /* 0x0000001f0c037819 */ /* 0x002fc800000006ff */
[----:B------:R-:W1:Y:S02]  /*28f0*/  SYNCS.PHASECHK.TRANS64.TRYWAIT P0, [UR5], R3 ;  /* 0x00000003ff0075a7 */ /* 0x000e640008001105 */
[----:B-1----:R-:W-:Y:S05]  /*2900*/  @!P0 BRA `(.L_x_44) ;  /* 0x00000064009c8947 */ /* 0x002fea0003800000 */
.L_x_130:
[----:B------:R-:W-:-:S04]  /*2910*/  UIADD3 UR4, UPT, UPT, UR4, 0x1, URZ ;  /* 0x0000000104047890 */ /* 0x000fc8000fffe0ff */
[----:B------:R-:W-:-:S04]  /*2920*/  UISETP.NE.AND UP0, UPT, UR4, 0x3, UPT ;  /* 0x000000030400788c */ /* 0x000fc8000bf05270 */
[----:B------:R-:W-:Y:S02]  /*2930*/  USEL UR5, URZ, 0x1, UP0 ;  /* 0x00000001ff057887 */ /* 0x000fe40008000000 */
[----:B------:R-:W-:-:S04]  /*2940*/  USEL UR4, UR4, URZ, UP0 ;  /* 0x000000ff04047287 */ /* 0x000fc80008000000 */
[----:B------:R-:W-:Y:S01]  /*2950*/  ULEA UR4, UR4, UR13, 0x3 ;  /* 0x0000000d04047291 */ /* 0x000fe2000f8e18ff */
[----:B-1----:R-:W-:-:S04]  /*2960*/  LOP3.LUT R3, R12, UR5, RZ, 0x3c, !PT ;  /* 0x000000050c037c12 */ /* 0x002fc8000f8e3cff */
[----:B------:R-:W-:Y:S01]  /*2970*/  SHF.L.U32 R3, R3, 0x1f, RZ ;  /* 0x0000001f03037819 */ /* 0x000fe200000006ff */
[----:B------:R-:W-:-:S07]  /*2980*/  IMAD.U32 R0, RZ, RZ, UR4 ;  /* 0x00000004ff007e24 */ /* 0x000fce000f8e00ff */
.L_x_45:
[----:B-1----:R1:W2:Y:S02]  /*2990*/  SYNCS.PHASECHK.TRANS64.TRYWAIT P0, [R0+URZ], R3 ;  /* 0x00000003000075a7 */ /* 0x0022a400080011ff */
[----:B--2---:R-:W-:Y:S05]  /*29a0*/  @!P0 NANOSLEEP.SYNCS 0x989680 ;  /* 0x009896800000895d */ /* 0x004fea0003900000 */
[----:B------:R-:W2:Y:S02]  /*29b0*/  @!P0 SYNCS.PHASECHK.TRANS64 P0, [R0+URZ], R3 ;  /* 0x00000003000085a7 */ /* 0x000ea400080010ff */
[----:B--2---:R-:W-:Y:S05]  /*29c0*/  @P0 EXIT ;  /* 0x000000000000094d */ /* 0x004fea0003800000 */
[----:B------:R-:W-:Y:S05]  /*29d0*/  BRA `(.L_x_45) ;  /* 0xfffffffc00ec7947 */ /* 0x000fea000383ffff */
.L_x_22:
[----:B------:R-:W-:-:S04]  /*29e0*/  UISETP.NE.AND UP0, UPT, UR48, URZ, UPT ;  /* 0x000000ff3000728c */ /* 0x000fc8000bf05270 */
[----:B------:R-:W-:-:S09]  /*29f0*/  UISETP.NE.OR UP0, UPT, UR13, 0x1, UP0 ;  /* 0x000000010d00788c */ /* 0x000fd20008705670 */
[----:B------:R-:W-:Y:S05]  /*2a00*/  BRA.U UP0, `(.L_x_46) ;  /* 0x0000000500487547 */ /* 0x000fea000b800000 */
[----:B------:R-:W-:Y:S01]  /*2a10*/  ISETP.GE.U32.AND P2, PT, R0, 0x4, PT ;  /* 0x000000040000780c */ /* 0x000fe20003f46070 */
[----:B------:R-:W-:Y:S01]  /*2a20*/  IMAD.MOV.U32 R12, RZ, RZ, 0x1 ;  /* 0x00000001ff0c7424 */ /* 0x000fe200078e00ff */
[----:B------:R-:W-:Y:S02]  /*2a30*/  CS2R R10, SRZ ;  /* 0x00000000000a7805 */ /* 0x000fe4000001ff00 */
[----:B------:R-:W-:Y:S01]  /*2a40*/  CS2R R8, SRZ ;  /* 0x0000000000087805 */ /* 0x000fe2000001ff00 */
[----:B------:R-:W-:Y:S01]  /*2a50*/  UMOV UR4, 0x400 ;  /* 0x0000040000047882 */ /* 0x000fe20000000000 */
[----:B------:R-:W-:Y:S01]  /*2a60*/  UMOV UR5, URZ ;  /* 0x000000ff00057c82 */ /* 0x000fe20008000000 */
[----:B------:R-:W-:-:S12]  /*2a70*/  ULEA UR6, UR48, UR4, 0x18 ;  /* 0x0000000430067291 */ /* 0x000fd8000f8ec0ff */
.L_x_50:
[----:B------:R-:W-:Y:S02]  /*2a80*/  LEA R2, R8, UR6, 0x3 ;  /* 0x0000000608027c11 */ /* 0x000fe4000f8e18ff */
[----:B------:R-:W-:-:S03]  /*2a90*/  SHF.L.U32 R5, R9, 0x1f, RZ ;  /* 0x0000001f09057819 */ /* 0x000fc600000006ff */
[----:B------:R-:W-:Y:S01]  /*2aa0*/  VIADD R4, R2, 0xd0 ;  /* 0x000000d002047836 */ /* 0x000fe20000000000 */
[----:B------:R-:W1:Y:S02]  /*2ab0*/  SYNCS.PHASECHK.TRANS64.TRYWAIT P0, [R2+URZ+0xc0], R5 ;  /* 0x0000c005020075a7 */ /* 0x000e6400080011ff */
[----:B-1----:R-:W-:Y:S05]  /*2ac0*/  @!P0 BRA `(.L_x_47) ;  /* 0x0000006400448947 */ /* 0x002fea0003800000 */
.L_x_131:
[----:B------:R-:W-:Y:S01]  /*2ad0*/  ULEA UR4, UR5, UR6, 0x3 ;  /* 0x0000000605047291 */ /* 0x000fe2000f8e18ff */
[----:B------:R-:W-:Y:S02]  /*2ae0*/  PRMT R4, RZ, 0x654, R4 ;  /* 0x00000654ff047816 */ /* 0x000fe40000000004 */
[----:B-1----:R-:W-:Y:S01]  /*2af0*/  SHF.L.U32 R5, R12, 0x1f, RZ ;  /* 0x0000001f0c057819 */ /* 0x002fe200000006ff */
[----:B------:R-:W-:Y:S01]  /*2b00*/  UIADD3 UR7, UPT, UPT, UR4, 0x60, URZ ;  /* 0x0000006004077890 */ /* 0x000fe2000fffe0ff */
[----:B------:R1:W-:Y:S05]  /*2b10*/  SYNCS.ARRIVE.TRANS64.RED.A1T0 RZ, [R4+URZ], RZ ;  /* 0x000000ff04ff79a7 */ /* 0x0003ea00081004ff */
[----:B------:R-:W-:Y:S01]  /*2b20*/  IMAD.U32 R7, RZ, RZ, UR7 ;  /* 0x00000007ff077e24 */ /* 0x000fe2000f8e00ff */
[----:B------:R-:W2:Y:S04]  /*2b30*/  SYNCS.PHASECHK.TRANS64.TRYWAIT P0, [UR4+0x70], R5 ;  /* 0x00007005ff0075a7 */ /* 0x000ea80008001104 */
[----:B------:R-:W-:Y:S01]  /*2b40*/  PRMT R6, R0, 0x654, R7 ;  /* 0x0000065400067816 */ /* 0x000fe20000000007 */
[----:B-1----:R-:W-:Y:S01]  /*2b50*/  @!P2 IMAD.MOV.U32 R4, RZ, RZ, 0x10 ;  /* 0x00000010ff04a424 */ /* 0x002fe200078e00ff */
[----:B--2---:R-:W-:Y:S06]  /*2b60*/  @!P0 BRA `(.L_x_48) ;  /* 0x0000006400308947 */ /* 0x004fec0003800000 */
.L_x_133:
[----:B------:R-:W-:Y:S01]  /*2b70*/  ULEA UR8, UR5, UR6, 0x4 ;  /* 0x0000000605087291 */ /* 0x000fe2000f8e20ff */
[----:B------:R-:W-:Y:S01]  /*2b80*/  SEL R3, R6, R3, !P2 ;  /* 0x0000000306037207 */ /* 0x000fe20005000000 */
[----:B------:R-:W-:Y:S01]  /*2b90*/  UIADD3 UR9, UPT, UPT, UR4, 0x60, URZ ;  /* 0x0000006004097890 */ /* 0x000fe2000fffe0ff */
[----:B-1----:R-:W-:Y:S01]  /*2ba0*/  LEA R2, R11, UR6, 0x3 ;  /* 0x000000060b027c11 */ /* 0x002fe2000f8e18ff */
[----:B------:R-:W-:Y:S01]  /*2bb0*/  UIADD3 UR8, UPT, UPT, UR8, 0xf0, URZ ;  /* 0x000000f008087890 */ /* 0x000fe2000fffe0ff */
[----:B------:R-:W-:Y:S01]  /*2bc0*/  SHF.L.U32 R5, R10, 0x1f, RZ ;  /* 0x0000001f0a057819 */ /* 0x000fe200000006ff */
[----:B------:R1:W-:Y:S01]  /*2bd0*/  @!P2 SYNCS.ARRIVE.TRANS64.RED RZ, [R3+URZ], R4 ;  /* 0x0000000403ffa9a7 */ /* 0x0003e200080004ff */
[----:B------:R-:W-:Y:S01]  /*2be0*/  UIADD3 UR4, UPT, UPT, UR5, 0x1, URZ ;  /* 0x0000000105047890 */ /* 0x000fe2000fffe0ff */
[----:B------:R-:W-:-:S03]  /*2bf0*/  VIADD R8, R8, 0x1 ;  /* 0x0000000108087836 */ /* 0x000fc60000000000 */
[----:B------:R-:W-:Y:S02]  /*2c00*/  UISETP.NE.AND UP0, UPT, UR4, 0x2, UPT ;  /* 0x000000020400788c */ /* 0x000fe4000bf05270 */
[----:B------:R-:W-:Y:S06]  /*2c10*/  UGETNEXTWORKID.BROADCAST [UR8], [UR9] ;  /* 0x00000000080073ca */ /* 0x000fec0008000100 */
[----:B------:R-:W-:Y:S01]  /*2c20*/  USEL UR7, URZ, 0x1, UP0 ;  /* 0x00000001ff077887 */ /* 0x000fe20008000000 */
[----:B------:R-:W-:Y:S01]  /*2c30*/  ISETP.NE.AND P0, PT, R8, 0x2, PT ;  /* 0x000000020800780c */ /* 0x000fe20003f05270 */
[----:B------:R-:W-:Y:S01]  /*2c40*/  USEL UR5, UR4, URZ, UP0 ;  /* 0x000000ff04057287 */ /* 0x000fe20008000000 */
[----:B------:R-:W2:Y:S03]  /*2c50*/  SYNCS.PHASECHK.TRANS64.TRYWAIT P1, [R2+URZ+0x60], R5 ;  /* 0x00006005020075a7 */ /* 0x000ea600080211ff */
[----:B------:R-:W-:Y:S01]  /*2c60*/  LOP3.LUT R12, R12, UR7, RZ, 0x3c, !PT ;  /* 0x000000070c0c7c12 */ /* 0x000fe2000f8e3cff */
[----:B-12---:R-:W-:Y:S07]  /*2c70*/  @!P1 BRA `(.L_x_49) ;  /* 0x0000006400049947 */ /* 0x006fee0003800000 */
.L_x_134:
[C---:B------:R-:W-:Y:S01]  /*2c80*/  LEA R4, R11.reuse, UR6, 0x4 ;  /* 0x000000060b047c11 */ /* 0x040fe2000f8e20ff */
[----:B-1----:R-:W-:Y:S01]  /*2c90*/  VIADD R2, R2, 0x70 ;  /* 0x0000007002027836 */ /* 0x002fe20000000000 */
[----:B------:R-:W-:Y:S01]  /*2ca0*/  SEL R8, R8, RZ, P0 ;  /* 0x000000ff08087207 */ /* 0x000fe20000000000 */
[----:B------:R-:W-:-:S03]  /*2cb0*/  VIADD R11, R11, 0x1 ;  /* 0x000000010b0b7836 */ /* 0x000fc60000000000 */
[----:B------:R-:W1:Y:S01]  /*2cc0*/  LDS.128 R4, [R4+0xf0] ;  /* 0x0000f00004047984 */ /* 0x000e620000000c00 */
[----:B------:R-:W-:Y:S02]  /*2cd0*/  PRMT R2, RZ, 0x654, R2 ;  /* 0x00000654ff027816 */ /* 0x000fe40000000002 */
[C---:B------:R-:W-:Y:S01]  /*2ce0*/  ISETP.NE.AND P1, PT, R11.reuse, 0x2, PT ;  /* 0x000000020b00780c */ /* 0x040fe20003f25270 */
[----:B------:R-:W-:Y:S01]  /*2cf0*/  @!PT LDS RZ, [RZ] ;  /* 0x00000000fffff984 */ /* 0x000fe20000000800 */
[----:B------:R-:W-:Y:S01]  /*2d00*/  @!PT LDS RZ, [RZ] ;  /* 0x00000000fffff984 */ /* 0x000fe20000000800 */
[----:B------:R-:W-:Y:S01]  /*2d10*/  @!PT LDS RZ, [RZ] ;  /* 0x00000000fffff984 */ /* 0x000fe20000000800 */
[----:B------:R-:W-:Y:S01]  /*2d20*/  @!PT LDS RZ, [RZ] ;  /* 0x00000000fffff984 */ /* 0x000fe20000000800 */
[----:B------:R2:W-:Y:S06]  /*2d30*/  MEMBAR.ALL.CTA ;  /* 0x0000000000007992 */ /* 0x0005ec0000008000 */
[----:B--2---:R-:W2:Y:S01]  /*2d40*/  FENCE.VIEW.ASYNC.S ;  /* 0x00000000000073c6 */ /* 0x004ea20000000000 */
[----:B------:R-:W-:Y:S01]  /*2d50*/  SEL R11, R11, RZ, P1 ;  /* 0x000000ff0b0b7207 */ /* 0x000fe20000800000 */
[----:B--2---:R2:W-:Y:S01]  /*2d60*/  SYNCS.ARRIVE.TRANS64.RED.A1T0 RZ, [R2+URZ], RZ ;  /* 0x000000ff02ff79a7 */ /* 0x0045e200081004ff */
[----:B-1----:R-:W-:-:S02]  /*2d70*/  LOP3.LUT P3, RZ, R6, 0x1, RZ, 0xc0, !PT ;  /* 0x0000000106ff7812 */ /* 0x002fc4000786c0ff */
[----:B------:R-:W-:-:S04]  /*2d80*/  SEL R5, RZ, 0x1, P1 ;  /* 0x00000001ff057807 */ /* 0x000fc80000800000 */
[----:B------:R-:W-:Y:S02]  /*2d90*/  LOP3.LUT R10, R10, R5, RZ, 0x3c, !PT ;  /* 0x000000050a0a7212 */ /* 0x000fe400078e3cff */
[----:B--2---:R-:W-:-:S04]  /*2da0*/  SEL R2, RZ, 0x1, P0 ;  /* 0x00000001ff027807 */ /* 0x004fc80000000000 */
[----:B------:R-:W-:Y:S01]  /*2db0*/  LOP3.LUT R9, R9, R2, RZ, 0x3c, !PT ;  /* 0x0000000209097212 */ /* 0x000fe200078e3cff */
[----:B------:R-:W-:Y:S06]  /*2dc0*/  @P3 BRA `(.L_x_50) ;  /* 0xfffffffc002c3947 */ /* 0x000fec000383ffff */
[----:B------:R-:W-:Y:S01]  /*2dd0*/  ULEA UR4, UR5, UR6, 0x3 ;  /* 0x0000000605047291 */ /* 0x000fe2000f8e18ff */
[----:B------:R-:W-:-:S08]  /*2de0*/  SHF.L.U32 R3, R12, 0x1f, RZ ;  /* 0x0000001f0c037819 */ /* 0x000fd000000006ff */
[----:B------:R-:W1:Y:S02]  /*2df0*/  SYNCS.PHASECHK.TRANS64 P0, [UR4+0x70], R3 ;  /* 0x00007003ff0075a7 */ /* 0x000e640008001004 */
[----:B-1----:R-:W-:Y:S05]  /*2e00*/  @P0 BRA `(.L_x_51) ;  /* 0x0000000000080947 */ /* 0x002fea0003800000 */
[----:B------:R-:W1:Y:S02]  /*2e10*/  SYNCS.PHASECHK.TRANS64.TRYWAIT P0, [UR4+0x70], R3 ;  /* 0x00007003ff0075a7 */ /* 0x000e640008001104 */
[----:B-1----:R-:W-:Y:S05]  /*2e20*/  @!P0 BRA `(.L_x_52) ;  /* 0x0000006000ac8947 */ /* 0x002fea0003800000 */
.L_x_51:
[----:B------:R-:W-:-:S04]  /*2e30*/  UIADD3 UR7, UPT, UPT, UR5, 0x1, URZ ;  /* 0x0000000105077890 */ /* 0x000fc8000fffe0ff */
[----:B------:R-:W-:-:S04]  /*2e40*/  UISETP.NE.AND UP0, UPT, UR7, 0x2, UPT ;  /* 0x000000020700788c */ /* 0x000fc8000bf05270 */
[----:B------:R-:W-:Y:S02]  /*2e50*/  USEL UR8, URZ, 0x1, UP0 ;  /* 0x00000001ff087887 */ /* 0x000fe40008000000 */
[----:B------:R-:W-:-:S04]  /*2e60*/  USEL UR7, UR7, URZ, UP0 ;  /* 0x000000ff07077287 */ /* 0x000fc80008000000 */
[----:B------:R-:W-:Y:S01]  /*2e70*/  ULEA UR7, UR7, UR6, 0x3 ;  /* 0x0000000607077291 */ /* 0x000fe2000f8e18ff */
[----:B-1----:R-:W-:-:S04]  /*2e80*/  LOP3.LUT R3, R12, UR8, RZ, 0x3c, !PT ;  /* 0x000000080c037c12 */ /* 0x002fc8000f8e3cff */
[----:B------:R-:W-:-:S04]  /*2e90*/  SHF.L.U32 R0, R3, 0x1f, RZ ;  /* 0x0000001f03007819 */ /* 0x000fc800000006ff */
[----:B------:R-:W1:Y:S02]  /*2ea0*/  SYNCS.PHASECHK.TRANS64 P0, [UR7+0x70], R0 ;  /* 0x00007000ff0075a7 */ /* 0x000e640008001007 */
[----:B-1----:R-:W-:Y:S05]  /*2eb0*/  @P0 EXIT ;  /* 0x000000000000094d */ /* 0x002fea0003800000 */
[----:B------:R-:W-:Y:S02]  /*2ec0*/  SHF.L.U32 R3, R3, 0x1f, RZ ;  /* 0x0000001f03037819 */ /* 0x000fe400000006ff */
[----:B------:R-:W-:-:S07]  /*2ed0*/  MOV R0, UR7 ;  /* 0x0000000700007c02 */ /* 0x000fce0008000f00 */
.L_x_53:
[----:B-1----:R1:W2:Y:S02]  /*2ee0*/  SYNCS.PHASECHK.TRANS64.TRYWAIT P0, [R0+URZ+0x70], R3 ;  /* 0x00007003000075a7 */ /* 0x0022a400080011ff */
[----:B--2---:R-:W-:Y:S05]  /*2ef0*/  @!P0 NANOSLEEP.SYNCS 0x989680 ;  /* 0x009896800000895d */ /* 0x004fea0003900000 */
[----:B------:R-:W2:Y:S02]  /*2f00*/  @!P0 SYNCS.PHASECHK.TRANS64 P0, [R0+URZ+0x70], R3 ;  /* 0x00007003000085a7 */ /* 0x000ea400080010ff */
[----:B--2---:R-:W-:Y:S05]  /*2f10*/  @P0 EXIT ;  /* 0x000000000000094d */ /* 0x004fea0003800000 */
[----:B------:R-:W-:Y:S05]  /*2f20*/  BRA `(.L_x_53) ;  /* 0xfffffffc00ec7947 */ /* 0x000fea000383ffff */
.L_x_46:
[----:B------:R-:W-:Y:S05]  /*2f30*/  BRA.U UP4, `(.L_x_54) ;  /* 0x0000001104d87547 */ /* 0x000fea000b800000 */
[----:B------:R-:W-:Y:S01]  /*2f40*/  UMOV UR4, 0x40 ;  /* 0x0000004000047882 */ /* 0x000fe20000000000 */
[----:B------:R-:W-:Y:S01]  /*2f50*/  NOP ;  /* 0x0000000000007918 */ /* 0x000fe20000000000 */
[----:B------:R-:W-:Y:S01]  /*2f60*/  ULEA UR5, UR48, UR4, 0x18 ;  /* 0x0000000430057291 */ /* 0x000fe2000f8ec0ff */
[----:B------:R-:W-:Y:S02]  /*2f70*/  UMOV UR6, 0x400 ;  /* 0x0000040000067882 */ /* 0x000fe40000000000 */
[----:B------:R-:W-:-:S06]  /*2f80*/  ULEA UR6, UR48, UR6, 0x18 ;  /* 0x0000000630067291 */ /* 0x000fcc000f8ec0ff */
[----:B------:R-:W1:Y:S02]  /*2f90*/  LDS.U8 R0, [UR5+0x1c] ;  /* 0x00001c05ff007984 */ /* 0x000e640008000000 */
[----:B-1----:R-:W-:-:S13]  /*2fa0*/  ISETP.NE.AND P0, PT, R0, RZ, PT ;  /* 0x000000ff0000720c */ /* 0x002fda0003f05270 */
[----:B------:R-:W-:Y:S05]  /*2fb0*/  @P0 BRA `(.L_x_55) ;  /* 0x0000000400080947 */ /* 0x000fea0003800000 */
[----:B------:R-:W-:Y:S02]  /*2fc0*/  UISETP.NE.U32.AND UP1, UPT, UR46, 0x1, UPT ;  /* 0x000000012e00788c */ /* 0x000fe4000bf25070 */
[----:B------:R-:W-:-:S07]  /*2fd0*/  UIADD3 UR7, UPT, UPT, UR5, 0x8, URZ ;  /* 0x0000000805077890 */ /* 0x000fce000fffe0ff */
[----:B------:R-:W-:Y:S05]  /*2fe0*/  BRA.U !UP1, `(.L_x_56) ;  /* 0x00000001099c7547 */ /* 0x000fea000b800000 */
[----:B------:R-:W-:Y:S01]  /*2ff0*/  ELECT P0, URZ, PT ;  /* 0x0000000000ff782f */ /* 0x000fe20003800000 */
[----:B------:R-:W-:-:S12]  /*3000*/  BSSY B0, `(.L_x_56) ;  /* 0x0000025000007945 */ /* 0x000fd80003800000 */
[----:B------:R-:W-:Y:S05]  /*3010*/  @!P0 BRA `(.L_x_57) ;  /* 0x00000000008c8947 */ /* 0x000fea0003800000 */
[----:B------:R-:W-:-:S05]  /*3020*/  UMOV UR4, 0x10 ;  /* 0x0000001000047882 */ /* 0x000fca0000000000 */
[----:B------:R-:W-:Y:S04]  /*3030*/  DEPBAR.LE SB1, 0x36 ;  /* 0x00009d800000791a */ /* 0x000fe80000000000 */
[----:B------:R-:W1:Y:S02]  /*3040*/  UTCATOMSWS.2CTA.FIND_AND_SET.ALIGN UP0, UR4, UR4 ;  /* 0x00000004000475e3 */ /* 0x000e640008200800 */
[----:B-1----:R-:W-:Y:S01]  /*3050*/  MOV R11, UR4 ;  /* 0x00000004000b7c02 */ /* 0x002fe20008000f00 */
[----:B------:R-:W-:Y:S06]  /*3060*/  BRA.U UP0, `(.L_x_58) ;  /* 0x0000000100187547 */ /* 0x000fec000b800000 */
.L_x_59:
[----:B------:R-:W-:Y:S05]  /*3070*/  NANOSLEEP 0x64 ;  /* 0x000000640000795d */ /* 0x000fea0003800000 */
[----:B------:R-:W-:-:S05]  /*3080*/  UMOV UR4, 0x10 ;  /* 0x0000001000047882 */ /* 0x000fca0000000000 */
[----:B------:R-:W-:Y:S04]  /*3090*/  DEPBAR.LE SB1, 0x36 ;  /* 0x00009d800000791a */ /* 0x000fe80000000000 */
[----:B------:R-:W1:Y:S02]  /*30a0*/  UTCATOMSWS.2CTA.FIND_AND_SET.ALIGN UP0, UR4, UR4 ;  /* 0x00000004000475e3 */ /* 0x000e640008200800 */
[----:B-1----:R-:W-:Y:S01]  /*30b0*/  MOV R11, UR4 ;  /* 0x00000004000b7c02 */ /* 0x002fe20008000f00 */
[----:B------:R-:W-:Y:S05]  /*30c0*/  BRA.U !UP0, `(.L_x_59) ;  /* 0xfffffffd08e87547 */ /* 0x000fea000b83ffff */
.L_x_58:
[----:B------:R-:W1:Y:S01]  /*30d0*/  LDS R7, [UR5+0x10] ;  /* 0x00001005ff077984 */ /* 0x000e620008000800 */
[----:B------:R-:W-:Y:S01]  /*30e0*/  IMAD.U32 R5, RZ, RZ, UR6 ;  /* 0x00000006ff057e24 */ /* 0x000fe2000f8e00ff */
[----:B------:R-:W-:-:S03]  /*30f0*/  MOV R4, UR45 ;  /* 0x0000002d00047c02 */ /* 0x000fc60008000f00 */
[----:B------:R-:W-:Y:S01]  /*3100*/  VIADD R5, R5, 0x110 ;  /* 0x0000011005057836 */ /* 0x000fe20000000000 */
[----:B-1----:R-:W-:-:S04]  /*3110*/  SHF.L.U32 R7, R7, 0x1f, RZ ;  /* 0x0000001f07077819 */ /* 0x002fc800000006ff */
[----:B------:R-:W1:Y:S02]  /*3120*/  SYNCS.PHASECHK.TRANS64.TRYWAIT P0, [UR5+0x8], R7 ;  /* 0x00000807ff0075a7 */ /* 0x000e640008001105 */
[----:B-1----:R-:W-:Y:S05]  /*3130*/  @P0 BRA `(.L_x_60) ;  /* 0x0000000000080947 */ /* 0x002fea0003800000 */
[----:B------:R-:W1:Y:S02]  /*3140*/  SYNCS.PHASECHK.TRANS64.TRYWAIT P0, [UR5+0x8], R7 ;  /* 0x00000807ff0075a7 */ /* 0x000e640008001105 */
[----:B-1----:R-:W-:Y:S05]  /*3150*/  @!P0 BRA `(.L_x_61) ;  /* 0x0000005c00f88947 */ /* 0x002fea0003800000 */
.L_x_60:
[----:B-1----:R-:W-:Y:S01]  /*3160*/  HFMA2 R0, -RZ, RZ, 0, 5.9604644775390625e-08 ;  /* 0x00000001ff007431 */ /* 0x002fe200000001ff */
[----:B------:R-:W-:Y:S01]  /*3170*/  UPRMT UR4, UR45, 0x654, UR7 ;  /* 0x000006542d047896 */ /* 0x000fe20008000007 */
[----:B------:R-:W-:Y:S01]  /*3180*/  IMAD.MOV.U32 R8, RZ, RZ, 0xffff ;  /* 0x0000ffffff087424 */ /* 0x000fe200078e00ff */
[----:B------:R-:W-:Y:S01]  /*3190*/  PRMT R4, R4, 0x654, R5 ;  /* 0x0000065404047816 */ /* 0x000fe20000000005 */
[----:B------:R-:W-:Y:S02]  /*31a0*/  IMAD.MOV.U32 R6, RZ, RZ, 0x4 ;  /* 0x00000004ff067424 */ /* 0x000fe400078e00ff */
[----:B------:R-:W-:Y:S01]  /*31b0*/  IMAD.SHL.U32 R9, R11, 0x20, RZ ;  /* 0x000000200b097824 */ /* 0x000fe200078e00ff */
[----:B------:R-:W-:Y:S02]  /*31c0*/  MOV R5, UR4 ;  /* 0x0000000400057c02 */ /* 0x000fe40008000f00 */
[-C--:B------:R-:W-:Y:S01]  /*31d0*/  SHF.L.U32 R8, R8, R11.reuse, RZ ;  /* 0x0000000b08087219 */ /* 0x080fe200000006ff */
[----:B------:R1:W-:Y:S01]  /*31e0*/  SYNCS.ARRIVE.TRANS64.RED RZ, [UR4], R6 ;  /* 0x00000006ffff79a7 */ /* 0x0003e20008000404 */
[----:B------:R-:W-:Y:S01]  /*31f0*/  SHF.L.U32 R7, R0, R11, RZ ;  /* 0x0000000b00077219 */ /* 0x000fe200000006ff */
[----:B------:R1:W-:Y:S04]  /*3200*/  STS [UR6+0x110], R9 ;  /* 0x00011009ff007988 */ /* 0x0003e80008000806 */
[----:B------:R1:W-:Y:S04]  /*3210*/  STAS [R4.64], R11 ;  /* 0x0000000b04007dbd */ /* 0x0003e8000c0008ff */
[----:B------:R1:W-:Y:S04]  /*3220*/  ATOMS.OR RZ, [UR5+0x14], R8 ;  /* 0x00001408ffff798c */ /* 0x0003e8000b000005 */
[----:B------:R1:W-:Y:S04]  /*3230*/  ATOMS.OR RZ, [UR5+0x18], R7 ;  /* 0x00001807ffff798c */ /* 0x0003e8000b000005 */
[----:B------:R1:W-:Y:S02]  /*3240*/  ATOMS.XOR RZ, [UR5+0x10], R0 ;  /* 0x00001000ffff798c */ /* 0x0003e4000b800005 */
.L_x_57:
[----:B------:R-:W-:Y:S05]  /*3250*/  BSYNC B0 ;  /* 0x0000000000007941 */ /* 0x000fea0003800000 */
.L_x_56:
[----:B------:R-:W-:Y:S05]  /*3260*/  BRA.U UP1, `(.L_x_62) ;  /* 0x00000001016c7547 */ /* 0x000fea000b800000 */
[----:B------:R-:W-:-:S03]  /*3270*/  UMOV UR4, 0xffffffff ;  /* 0xffffffff00047882 */ /* 0x000fc60000000000 */
[----:B------:R-:W-:Y:S05]  /*3280*/  BRA.DIV UR4, `(.L_x_63) ;  /* 0x0000005e04c47947 */ /* 0x000fea000b800000 */
[----:B------:R-:W-:-:S13]  /*3290*/  ELECT P0, URZ, PT ;  /* 0x0000000000ff782f */ /* 0x000fda0003800000 */
.L_x_138:
[----:B------:R-:W-:Y:S05]  /*32a0*/  @!P0 BRA `(.L_x_62) ;  /* 0x00000000005c8947 */ /* 0x000fea0003800000 */
[----:B-1----:R-:W1:Y:S02]  /*32b0*/  LDS R5, [UR5+0x10] ;  /* 0x00001005ff057984 */ /* 0x002e640008000800 */
[----:B-1----:R-:W-:-:S04]  /*32c0*/  SHF.L.U32 R5, R5, 0x1f, RZ ;  /* 0x0000001f05057819 */ /* 0x002fc800000006ff */
[----:B------:R-:W1:Y:S02]  /*32d0*/  SYNCS.PHASECHK.TRANS64.TRYWAIT P0, [UR5+0x8], R5 ;  /* 0x00000805ff0075a7 */ /* 0x000e640008001105 */
[----:B-1----:R-:W-:Y:S05]  /*32e0*/  @P0 BRA `(.L_x_64) ;  /* 0x0000000000080947 */ /* 0x002fea0003800000 */
[----:B------:R-:W1:Y:S02]  /*32f0*/  SYNCS.PHASECHK.TRANS64.TRYWAIT P0, [UR5+0x8], R5 ;  /* 0x00000805ff0075a7 */ /* 0x000e640008001105 */
[----:B-1----:R-:W-:Y:S05]  /*3300*/  @!P0 BRA `(.L_x_65) ;  /* 0x0000005c00c88947 */ /* 0x002fea0003800000 */
.L_x_64:
[----:B------:R-:W2:Y:S01]  /*3310*/  LDS R7, [UR6+0x110] ;  /* 0x00011006ff077984 */ /* 0x000ea20008000800 */
[----:B-1----:R-:W-:Y:S02]  /*3320*/  HFMA2 R0, -RZ, RZ, 0, 5.9604644775390625e-08 ;  /* 0x00000001ff007431 */ /* 0x002fe400000001ff */
[----:B------:R-:W-:Y:S01]  /*3330*/  IMAD.MOV.U32 R4, RZ, RZ, 0xffff ;  /* 0x0000ffffff047424 */ /* 0x000fe200078e00ff */
[----:B------:R-:W-:Y:S01]  /*3340*/  UPRMT UR4, UR45, 0x654, UR7 ;  /* 0x000006542d047896 */ /* 0x000fe20008000007 */
[----:B--2---:R-:W-:-:S03]  /*3350*/  IMAD.SHL.U32 R5, R7, 0x20, RZ ;  /* 0x0000002007057824 */ /* 0x004fc600078e00ff */
[-C--:B------:R-:W-:Y:S02]  /*3360*/  SHF.L.U32 R4, R4, R7.reuse, RZ ;  /* 0x0000000704047219 */ /* 0x080fe400000006ff */
[----:B------:R-:W-:Y:S01]  /*3370*/  SHF.L.U32 R7, R0, R7, RZ ;  /* 0x0000000700077219 */ /* 0x000fe200000006ff */
[----:B------:R2:W-:Y:S04]  /*3380*/  STS [UR6+0x110], R5 ;  /* 0x00011005ff007988 */ /* 0x0005e80008000806 */
[----:B------:R2:W-:Y:S04]  /*3390*/  ATOMS.OR RZ, [UR5+0x14], R4 ;  /* 0x00001404ffff798c */ /* 0x0005e8000b000005 */
[----:B------:R2:W-:Y:S01]  /*33a0*/  ATOMS.OR RZ, [UR5+0x18], R7 ;  /* 0x00001807ffff798c */ /* 0x0005e2000b000005 */
[----:B------:R-:W-:Y:S03]  /*33b0*/  SYNCS.ARRIVE.TRANS64.RED.A1T0 RZ, [UR4], RZ ;  /* 0x000000ffffff79a7 */ /* 0x000fe60008100404 */
[----:B------:R2:W-:Y:S01]  /*33c0*/  ATOMS.XOR RZ, [UR5+0x10], R0 ;  /* 0x00001000ffff798c */ /* 0x0005e2000b800005 */
[----:B------:R-:W-:Y:S05]  /*33d0*/  BRA `(.L_x_62) ;  /* 0x0000000000107947 */ /* 0x000fea0003800000 */
.L_x_55:
[----:B------:R-:W-:Y:S02]  /*33e0*/  MOV R0, 0xffffffff ;  /* 0xffffffff00007802 */ /* 0x000fe40000000f00 */
[----:B------:R-:W-:-:S03]  /*33f0*/  MOV R4, 0x3420 ;  /* 0x0000342000047802 */ /* 0x000fc60000000f00 */
[----:B------:R1:W-:Y:S04]  /*3400*/  STS [UR6+0x110], R0 ;  /* 0x00011000ff007988 */ /* 0x0003e80008000806 */
[----:B-1---5:R-:W-:Y:S05]  /*3410*/  CALL.REL.NOINC `($__internal_1_$__cuda_sm10x_tcgen05_guardrail_trap_phase_invalid_during_alloc) ;  /* 0x0000006400107944 */ /* 0x022fea0003c00000 */
.L_x_62:
[----:B------:R-:W-:Y:S05]  /*3420*/  WARPSYNC.ALL ;  /* 0x0000000000007948 */ /* 0x000fea0003800000 */
[----:B------:R-:W3:Y:S01]  /*3430*/  S2UR UR4, SR_CgaCtaId ;  /* 0x00000000000479c3 */ /* 0x000ee20000008800 */
[----:B------:R-:W-:Y:S01]  /*3440*/  UMOV UR26, 0x400 ;  /* 0x00000400001a7882 */ /* 0x000fe20000000000 */
[----:B------:R-:W-:-:S06]  /*3450*/  NOP ;  /* 0x0000000000007918 */ /* 0x000fcc0000000000 */
[----:B------:R-:W-:Y:S06]  /*3460*/  BAR.ARV 0x6, 0xa0 ;  /* 0x0182800000007b1d */ /* 0x000fec0000002000 */
[----:B------:R-:W4:Y:S01]  /*3470*/  LDCU UR6, c[0x0][0x38c] ;  /* 0x00007180ff0677ac */ /* 0x000f220008000800 */
[----:B------:R-:W-:Y:S01]  /*3480*/  LOP3.LUT R3, R3, 0xffff, RZ, 0xc0, !PT ;  /* 0x0000ffff03037812 */ /* 0x000fe200078ec0ff */
[----:B-1----:R-:W-:Y:S01]  /*3490*/  IMAD.MOV.U32 R9, RZ, RZ, 0x1 ;  /* 0x00000001ff097424 */ /* 0x002fe200078e00ff */
[----:B------:R-:W-:Y:S01]  /*34a0*/  LOP3.LUT R2, R2, 0xffff, RZ, 0xc0, !PT ;  /* 0x0000ffff02027812 */ /* 0x000fe200078ec0ff */
[----:B------:R-:W-:Y:S01]  /*34b0*/  IMAD.MOV.U32 R8, RZ, RZ, RZ ;  /* 0x000000ffff087224 */ /* 0x000fe200078e00ff */
[----:B------:R-:W-:Y:S01]  /*34c0*/  R2UR UR28, R3 ;  /* 0x00000000031c72ca */ /* 0x000fe200000e0000 */
[----:B------:R-:W-:Y:S01]  /*34d0*/  UMOV UR32, URZ ;  /* 0x000000ff00207c82 */ /* 0x000fe20008000000 */
[----:B------:R-:W-:-:S02]  /*34e0*/  R2UR UR42, R2 ;  /* 0x00000000022a72ca */ /* 0x000fc400000e0000 */
[----:B------:R-:W-:Y:S01]  /*34f0*/  CS2R R2, SRZ ;  /* 0x0000000000027805 */ /* 0x000fe2000001ff00 */
[----:B------:R-:W-:Y:S01]  /*3500*/  UMOV UR23, URZ ;  /* 0x000000ff00177c82 */ /* 0x000fe20008000000 */
[----:B---3--:R-:W-:Y:S01]  /*3510*/  ULEA UR26, UR4, UR26, 0x18 ;  /* 0x0000001a041a7291 */ /* 0x008fe2000f8ec0ff */
[----:B------:R-:W-:Y:S01]  /*3520*/  UMOV UR22, URZ ;  /* 0x000000ff00167c82 */ /* 0x000fe20008000000 */
[----:B------:R-:W-:Y:S02]  /*3530*/  UISETP.NE.AND UP3, UPT, UR46, URZ, UPT ;  /* 0x000000ff2e00728c */ /* 0x000fe4000bf65270 */
[----:B------:R-:W-:Y:S02]  /*3540*/  UIADD3 UR5, UPT, UPT, UR26, 0x8400, URZ ;  /* 0x000084001a057890 */ /* 0x000fe4000fffe0ff */
[----:B------:R-:W-:-:S03]  /*3550*/  UIADD3 UR4, UPT, UPT, UR26, 0x14400, URZ ;  /* 0x000144001a047890 */ /* 0x000fc6000fffe0ff */
[----:B--2---:R-:W1:Y:S01]  /*3560*/  LDS R0, [UR26+0x110] ;  /* 0x0001101aff007984 */ /* 0x004e620008000800 */
[----:B----4-:R-:W-:Y:S02]  /*3570*/  UIADD3 UR6, UPT, UPT, UR6, 0x7f, URZ ;  /* 0x0000007f06067890 */ /* 0x010fe4000fffe0ff */
[----:B------:R-:W-:Y:S02]  /*3580*/  USHF.R.U32.HI UR5, URZ, 0x4, UR5 ;  /* 0x00000004ff057899 */ /* 0x000fe40008011605 */
[----:B------:R-:W-:Y:S02]  /*3590*/  USHF.R.S32.HI UR33, URZ, 0x1f, UR6 ;  /* 0x0000001fff217899 */ /* 0x000fe40008011406 */
[----:B------:R-:W-:Y:S02]  /*35a0*/  USHF.R.U32.HI UR4, URZ, 0x4, UR4 ;  /* 0x00000004ff047899 */ /* 0x000fe40008011604 */
[----:B------:R-:W-:Y:S02]  /*35b0*/  ULEA.HI UR33, UR33, UR6, URZ, 0x7 ;  /* 0x0000000621217291 */ /* 0x000fe4000f8f38ff */
[----:B------:R-:W-:-:S02]  /*35c0*/  ULOP3.LUT UR5, UR5, 0x3fff, URZ, 0xc0, !UPT ;  /* 0x00003fff05057892 */ /* 0x000fc4000f8ec0ff */
[----:B------:R-:W-:Y:S02]  /*35d0*/  USHF.R.S32.HI UR33, URZ, 0x7, UR33 ;  /* 0x00000007ff217899 */ /* 0x000fe40008011421 */
[----:B------:R-:W-:Y:S02]  /*35e0*/  ULOP3.LUT UR30, UR4, 0x3fff, URZ, 0xc0, !UPT ;  /* 0x00003fff041e7892 */ /* 0x000fe4000f8ec0ff */
[----:B------:R-:W-:Y:S01]  /*35f0*/  UISETP.LT.AND UP0, UPT, UR33, 0x1, UPT ;  /* 0x000000012100788c */ /* 0x000fe2000bf01270 */
[----:B------:R-:W-:Y:S01]  /*3600*/  UMOV UR40, 0x0 ;  /* 0x0000000000287882 */ /* 0x000fe20000000000 */
[----:B------:R-:W-:Y:S01]  /*3610*/  UMOV UR41, 0x10200010 ;  /* 0x1020001000297882 */ /* 0x000fe20000000000 */
[----:B------:R-:W-:Y:S02]  /*3620*/  ULOP3.LUT UR29, UR5, 0x10000, URZ, 0xfc, !UPT ;  /* 0x00010000051d7892 */ /* 0x000fe4000f8efcff */
[----:B------:R-:W-:Y:S02]  /*3630*/  ULOP3.LUT UR30, UR30, 0x10000, URZ, 0xfc, !UPT ;  /* 0x000100001e1e7892 */ /* 0x000fe4000f8efcff */
[----:B------:R-:W-:Y:S01]  /*3640*/  USEL UR43, UR33, 0x1, !UP0 ;  /* 0x00000001212b7887 */ /* 0x000fe2000c000000 */
[----:B------:R-:W-:Y:S01]  /*3650*/  UMOV UR38, 0x0 ;  /* 0x0000000000267882 */ /* 0x000fe20000000000 */
[----:B------:R-:W-:Y:S01]  /*3660*/  UMOV UR39, 0x10200010 ;  /* 0x1020001000277882 */ /* 0x000fe20000000000 */
[----:B------:R-:W-:Y:S01]  /*3670*/  UMOV UR36, 0x0 ;  /* 0x0000000000247882 */ /* 0x000fe20000000000 */
[----:B------:R-:W-:Y:S01]  /*3680*/  UMOV UR37, 0x10200010 ;  /* 0x1020001000257882 */ /* 0x000fe20000000000 */
[----:B------:R-:W-:Y:S01]  /*3690*/  UMOV UR34, 0x0 ;  /* 0x0000000000227882 */ /* 0x000fe20000000000 */
[----:B------:R-:W-:Y:S01]  /*36a0*/  UMOV UR35, 0x10200010 ;  /* 0x1020001000237882 */ /* 0x000fe20000000000 */
[----:B-1----:R-:W-:-:S15]  /*36b0*/  R2UR UR44, R0 ;  /* 0x00000000002c72ca */ /* 0x002fde00000e0000 */
.L_x_73:
[C---:B------:R-:W-:Y:S02]  /*36c0*/  LEA R0, R8.reuse, UR26, 0x3 ;  /* 0x0000001a08007c11 */ /* 0x040fe4000f8e18ff */
[----:B------:R-:W-:Y:S02]  /*36d0*/  SHF.L.U32 R5, R3, 0x1f, RZ ;  /* 0x0000001f03057819 */ /* 0x000fe400000006ff */
[----:B------:R-:W-:Y:S02]  /*36e0*/  LEA R4, R8, UR26, 0x4 ;  /* 0x0000001a08047c11 */ /* 0x000fe4000f8e20ff */
[----:B------:R-:W1:Y:S02]  /*36f0*/  SYNCS.PHASECHK.TRANS64.TRYWAIT P0, [R0+URZ+0x60], R5 ;  /* 0x00006005000075a7 */ /* 0x000e6400080011ff */
[----:B-1-3--:R-:W-:Y:S05]  /*3700*/  @!P0 BRA `(.L_x_66) ;  /* 0x0000005800e08947 */ /* 0x00afea0003800000 */
.L_x_139:
[----:B-1----:R-:W1:Y:S01]  /*3710*/  LDS.128 R4, [R4+0xf0] ;  /* 0x0000f00004047984 */ /* 0x002e620000000c00 */
[----:B------:R-:W-:Y:S02]  /*3720*/  VIADD R0, R0, 0x70 ;  /* 0x0000007000007836 */ /* 0x000fe40000000000 */
[----:B------:R-:W-:Y:S01]  /*3730*/  VIADD R8, R8, 0x1 ;  /* 0x0000000108087836 */ /* 0x000fe20000000000 */
[----:B------:R-:W-:Y:S01]  /*3740*/  @!PT LDS RZ, [RZ] ;  /* 0x00000000fffff984 */ /* 0x000fe20000000800 */
[----:B------:R-:W-:Y:S01]  /*3750*/  @!PT LDS RZ, [RZ] ;  /* 0x00000000fffff984 */ /* 0x000fe20000000800 */
[----:B------:R-:W-:Y:S01]  /*3760*/  @!PT LDS RZ, [RZ] ;  /* 0x00000000fffff984 */ /* 0x000fe20000000800 */
[----:B------:R-:W-:Y:S01]  /*3770*/  @!PT LDS RZ, [RZ] ;  /* 0x00000000fffff984 */ /* 0x000fe20000000800 */
[----:B------:R2:W-:Y:S06]  /*3780*/  MEMBAR.ALL.CTA ;  /* 0x0000000000007992 */ /* 0x0005ec0000008000 */
[----:B--2---:R-:W2:Y:S01]  /*3790*/  FENCE.VIEW.ASYNC.S ;  /* 0x00000000000073c6 */ /* 0x004ea20000000000 */
[----:B------:R-:W-:-:S04]  /*37a0*/  PRMT R0, RZ, 0x654, R0 ;  /* 0x00000654ff007816 */ /* 0x000fc80000000000 */
[----:B--2---:R2:W-:Y:S01]  /*37b0*/  SYNCS.ARRIVE.TRANS64.RED.A1T0 RZ, [R0+URZ], RZ ;  /* 0x000000ff00ff79a7 */ /* 0x0045e200081004ff */
[----:B-1----:R-:W-:Y:S01]  /*37c0*/  LOP3.LUT P1, RZ, R6, 0x1, RZ, 0xc0, !PT ;  /* 0x0000000106ff7812 */ /* 0x002fe2000782c0ff */
[----:B--2---:R-:W-:-:S12]  /*37d0*/  BRA.U UP3, `(.L_x_67) ;  /* 0x0000000503087547 */ /* 0x004fd8000b800000 */
[----:B------:R-:W1:Y:S01]  /*37e0*/  LDCU UR4, c[0x0][0x38c] ;  /* 0x00007180ff0477ac */ /* 0x000e620008000800 */
[----:B------:R-:W-:Y:S02]  /*37f0*/  PLOP3.LUT P2, PT, PT, PT, PT, 0x80, 0x8 ;  /* 0x000000000008781c */ /* 0x000fe40003f4f070 */
[----:B------:R-:W-:Y:S01]  /*3800*/  SHF.L.U32 R5, R9, 0x1f, RZ ;  /* 0x0000001f09057819 */ /* 0x000fe200000006ff */
[----:B------:R-:W-:Y:S02]  /*3810*/  ULEA UR31, UR32, UR26, 0x3 ;  /* 0x0000001a201f7291 */ /* 0x000fe4000f8e18ff */
[----:B------:R-:W-:Y:S02]  /*3820*/  ULEA UR11, UR32, UR44, 0x7 ;  /* 0x0000002c200b7291 */ /* 0x000fe4000f8e38ff */
[----:B-1----:R-:W-:-:S06]  /*3830*/  UISETP.GE.AND UP0, UPT, UR4, 0x1, UPT ;  /* 0x000000010400788c */ /* 0x002fcc000bf06270 */
[----:B------:R-:W-:-:S05]  /*3840*/  PLOP3.LUT P0, PT, PT, PT, UP0, 0x80, 0x8 ;  /* 0x000000000008781c */ /* 0x000fca0003f0f008 */
[----:B------:R-:W-:-:S08]  /*3850*/  @UP0 ULEA UR4, UR23, UR26, 0x3 ;  /* 0x0000001a17040291 */ /* 0x000fd0000f8e18ff */
[----:B------:R-:W-:-:S04]  /*3860*/  @P0 SHF.L.U32 R0, R2, 0x1f, RZ ;  /* 0x0000001f02000819 */ /* 0x000fc800000006ff */
[----:B------:R1:W2:Y:S01]  /*3870*/  @P0 SYNCS.PHASECHK.TRANS64.TRYWAIT P2, [UR4], R0 ;  /* 0x00000000ff0005a7 */ /* 0x0002a20008041104 */
[----:B------:R-:W3:Y:S02]  /*3880*/  SYNCS.PHASECHK.TRANS64.TRYWAIT P0, [UR31+0xa0], R5 ;  /* 0x0000a005ff0075a7 */ /* 0x000ee4000800111f */
[----:B-123--:R-:W-:Y:S05]  /*3890*/  @!P0 BRA `(.L_x_68) ;  /* 0x0000005800908947 */ /* 0x00efea0003800000 */
.L_x_141:
[----:B------:R-:W-:Y:S01]  /*38a0*/  UMOV UR27, UR22 ;  /* 0x00000016001b7c82 */ /* 0x000fe20008000000 */
[----:B------:R-:W-:Y:S05]  /*38b0*/  BRA.U !UP0, `(.L_x_69) ;  /* 0x0000000108c07547 */ /* 0x000fea000b800000 */
[----:B------:R-:W-:Y:S02]  /*38c0*/  UIADD3 UR27, UPT, UPT, UR43, UR22, URZ ;  /* 0x000000162b1b7290 */ /* 0x000fe4000fffe0ff */
[----:B------:R-:W-:Y:S01]  /*38d0*/  UPLOP3.LUT UP2, UPT, UPT, UPT, UPT, 0x40, 0x4 ;  /* 0x000000000004789c */ /* 0x000fe20003f4e870 */
[----:B------:R-:W-:Y:S01]  /*38e0*/  UMOV UR24, UR33 ;  /* 0x0000002100187c82 */ /* 0x000fe20008000000 */
[----:B------:R-:W-:-:S09]  /*38f0*/  UMOV UR10, UR23 ;  /* 0x00000017000a7c82 */ /* 0x000fd20008000000 */
.L_x_72:
[----:B--2---:R-:W-:Y:S01]  /*3900*/  ULEA UR5, UR10, UR26, 0x3 ;  /* 0x0000001a0a057291 */ /* 0x004fe2000f8e18ff */
[----:B---3--:R-:W-:Y:S11]  /*3910*/  @P2 BRA `(.L_x_70) ;  /* 0x00000000000c2947 */ /* 0x008ff60003800000 */
[----:B-1----:R-:W-:Y:S04]  /*3920*/  SHF.L.U32 R5, R2, 0x1f, RZ ;  /* 0x0000001f02057819 */ /* 0x002fe800000006ff */
[----:B------:R-:W1:Y:S02]  /*3930*/  SYNCS.PHASECHK.TRANS64.TRYWAIT P0, [UR5], R5 ;  /* 0x00000005ff0075a7 */ /* 0x000e640008001105 */
[----:B-1----:R-:W-:Y:S05]  /*3940*/  @!P0 BRA `(.L_x_71) ;  /* 0x00000058007c8947 */ /* 0x002fea0003800000 */
.L_x_70:
[----:B------:R-:W-:Y:S01]  /*3950*/  UISETP.NE.AND UP0, UPT, UR24, 0x1, UPT ;  /* 0x000000011800788c */ /* 0x000fe2000bf05270 */
[----:B------:R-:W-:Y:S01]  /*3960*/  PLOP3.LUT P2, PT, PT, PT, PT, 0x80, 0x8 ;  /* 0x000000000008781c */ /* 0x000fe20003f4f070 */
[----:B------:R-:W-:Y:S02]  /*3970*/  UIADD3 UR4, UPT, UPT, UR10, 0x1, URZ ;  /* 0x000000010a047890 */ /* 0x000fe4000fffe0ff */
[----:B------:R-:W-:Y:S02]  /*3980*/  UIADD3 UR25, UPT, UPT, UR5, 0x18, URZ ;  /* 0x0000001805197890 */ /* 0x000fe4000fffe0ff */
[----:B------:R-:W-:Y:S01]  /*3990*/  UISETP.NE.AND UP1, UPT, UR4, 0x3, UPT ;  /* 0x000000030400788c */ /* 0x000fe2000bf25270 */
[----:B------:R-:W-:Y:S01]  /*39a0*/  PLOP3.LUT P0, PT, PT, PT, UP0, 0x80, 0x8 ;  /* 0x000000000008781c */ /* 0x000fe20003f0f008 */
[----:B------:R-:W-:Y:S02]  /*39b0*/  UIADD3 UR22, UPT, UPT, UR22, 0x1, URZ ;  /* 0x0000000116167890 */ /* 0x000fe4000fffe0ff */
[----:B------:R-:W-:Y:S02]  /*39c0*/  USEL UR6, URZ, 0x1, UP1 ;  /* 0x00000001ff067887 */ /* 0x000fe40008800000 */
[----:B------:R-:W-:Y:S02]  /*39d0*/  USEL UR23, UR4, URZ, UP1 ;  /* 0x000000ff04177287 */ /* 0x000fe40008800000 */
[----:B------:R-:W-:Y:S02]  /*39e0*/  UIADD3 UR24, UPT, UPT, UR24, -0x1, URZ ;  /* 0xffffffff18187890 */ /* 0x000fe4000fffe0ff */
[----:B------:R-:W-:Y:S01]  /*39f0*/  @UP0 ULEA UR4, UR23, UR26, 0x3 ;  /* 0x0000001a17040291 */ /* 0x000fe2000f8e18ff */
[----:B------:R-:W-:Y:S01]  /*3a00*/  LOP3.LUT R2, R2, UR6, RZ, 0x3c, !PT ;  /* 0x0000000602027c12 */ /* 0x000fe2000f8e3cff */
[----:B------:R-:W-:Y:S02]  /*3a10*/  ULEA UR6, UR10, UR30, 0x9 ;  /* 0x0000001e0a067291 */ /* 0x000fe4000f8e48ff */
[----:B------:R-:W-:Y:S01]  /*3a20*/  UISETP.NE.AND UP0, UPT, UR22, UR27, UPT ;  /* 0x0000001b1600728c */ /* 0x000fe2000bf05270 */
[----:B-1----:R-:W-:Y:S01]  /*3a30*/  @P0 SHF.L.U32 R0, R2, 0x1f, RZ ;  /* 0x0000001f02000819 */ /* 0x002fe200000006ff */
[----:B------:R-:W-:Y:S02]  /*3a40*/  UIADD3 UR20, UPT, UPT, UR6, 0x2, URZ ;  /* 0x0000000206147890 */ /* 0x000fe4000fffe0ff */
[----:B------:R-:W-:Y:S01]  /*3a50*/  UIADD3 UR16, UPT, UPT, UR6, 0x4, URZ ;  /* 0x0000000406107890 */ /* 0x000fe2000fffe0ff */
[----:B------:R2:W3:Y:S01]  /*3a60*/  @P0 SYNCS.PHASECHK.TRANS64.TRYWAIT P2, [UR4], R0 ;  /* 0x00000000ff0005a7 */ /* 0x0004e20008041104 */
[----:B------:R-:W-:Y:S02]  /*3a70*/  ULEA UR4, UR10, UR29, 0xa ;  /* 0x0000001d0a047291 */ /* 0x000fe4000f8e50ff */
[----:B------:R-:W-:Y:S02]  /*3a80*/  UIADD3 UR12, UPT, UPT, UR6, 0x6, URZ ;  /* 0x00000006060c7890 */ /* 0x000fe4000fffe0ff */
[----:B------:R-:W-:Y:S02]  /*3a90*/  UIADD3 UR18, UPT, UPT, UR4, 0x2, URZ ;  /* 0x0000000204127890 */ /* 0x000fe4000fffe0ff */
[----:B------:R-:W-:Y:S02]  /*3aa0*/  UIADD3 UR14, UPT, UPT, UR4, 0x4, URZ ;  /* 0x00000004040e7890 */ /* 0x000fe4000fffe0ff */
[----:B------:R-:W-:Y:S01]  /*3ab0*/  UIADD3 UR8, UPT, UPT, UR4, 0x6, URZ ;  /* 0x0000000604087890 */ /* 0x000fe2000fffe0ff */
[----:B------:R-:W-:Y:S01]  /*3ac0*/  UMOV UR7, 0x40004040 ;  /* 0x4000404000077882 */ /* 0x000fe20000000000 */
[----:B------:R-:W-:Y:S01]  /*3ad0*/  UMOV UR5, 0x40004040 ;  /* 0x4000404000057882 */ /* 0x000fe20000000000 */
[----:B------:R-:W-:Y:S01]  /*3ae0*/  UMOV UR21, 0x40004040 ;  /* 0x4000404000157882 */ /* 0x000fe20000000000 */
[----:B------:R2:W-:Y:S01]  /*3af0*/  UTCQMMA.2CTA gdesc[UR4], gdesc[UR6], tmem[UR11], tmem[UR40], idesc[UR41], UP2 ;  /* 0x00ff2806040075ea */ /* 0x0005e2000920030b */
[----:B------:R-:W-:Y:S01]  /*3b00*/  UPLOP3.LUT UP2, UPT, UPT, UPT, UPT, 0x80, 0x8 ;  /* 0x000000000008789c */ /* 0x000fe20003f4f070 */
[----:B------:R-:W-:Y:S01]  /*3b10*/  UMOV UR19, 0x40004040 ;  /* 0x4000404000137882 */ /* 0x000fe20000000000 */
[----:B------:R-:W-:Y:S01]  /*3b20*/  UMOV UR17, 0x40004040 ;  /* 0x4000404000117882 */ /* 0x000fe20000000000 */
[----:B------:R2:W-:Y:S01]  /*3b30*/  UTCQMMA.2CTA gdesc[UR18], gdesc[UR20], tmem[UR11], tmem[UR38], idesc[UR39], UPT ;  /* 0x00ff2614120075ea */ /* 0x0005e2000ba0030b */
[----:B------:R-:W-:Y:S01]  /*3b40*/  UMOV UR15, 0x40004040 ;  /* 0x40004040000f7882 */ /* 0x000fe20000000000 */
[----:B------:R-:W-:Y:S01]  /*3b50*/  UMOV UR13, 0x40004040 ;  /* 0x40004040000d7882 */ /* 0x000fe20000000000 */
[----:B------:R-:W-:Y:S01]  /*3b60*/  UMOV UR9, 0x40004040 ;  /* 0x4000404000097882 */ /* 0x000fe20000000000 */
[----:B------:R2:W-:Y:S01]  /*3b70*/  UTCQMMA.2CTA gdesc[UR14], gdesc[UR16], tmem[UR11], tmem[UR36], idesc[UR37], UPT ;  /* 0x00ff24100e0075ea */ /* 0x0005e2000ba0030b */
[----:B------:R2:W-:Y:S01]  /*3b80*/  UTCQMMA.2CTA gdesc[UR8], gdesc[UR12], tmem[UR11], tmem[UR34], idesc[UR35], UPT ;  /* 0x00ff220c080075ea */ /* 0x0005e2000ba0030b */
[----:B------:R2:W-:Y:S01]  /*3b90*/  UTCBAR.2CTA.MULTICAST [UR25], URZ, UR28 ;  /* 0x000000ff190073e9 */ /* 0x0005e2000820081c */
[----:B------:R-:W-:Y:S01]  /*3ba0*/  UMOV UR10, UR23 ;  /* 0x00000017000a7c82 */ /* 0x000fe20008000000 */
[----:B------:R-:W-:Y:S05]  /*3bb0*/  BRA.U UP0, `(.L_x_72) ;  /* 0xfffffffd00507547 */ /* 0x000fea000b83ffff */
.L_x_69:
[----:B--2---:R-:W-:Y:S01]  /*3bc0*/  UIADD3 UR4, UPT, UPT, UR31, 0x80, URZ ;  /* 0x000000801f047890 */ /* 0x004fe2000fffe0ff */
[----:B------:R-:W-:-:S08]  /*3bd0*/  UMOV UR22, UR27 ;  /* 0x0000001b00167c82 */ /* 0x000fd00008000000 */
[----:B------:R2:W-:Y:S01]  /*3be0*/  UTCBAR.2CTA.MULTICAST [UR4], URZ, UR42 ;  /* 0x000000ff040073e9 */ /* 0x0005e2000820082a */
[----:B------:R-:W-:Y:S02]  /*3bf0*/  NOP ;  /* 0x0000000000007918 */ /* 0x000fe40000000000 */
.L_x_67:
[----:B--2---:R-:W-:Y:S01]  /*3c00*/  UIADD3 UR4, UPT, UPT, UR32, 0x1, URZ ;  /* 0x0000000120047890 */ /* 0x004fe2000fffe0ff */
[----:B------:R-:W-:-:S03]  /*3c10*/  ISETP.NE.AND P0, PT, R8, 0x2, PT ;  /* 0x000000020800780c */ /* 0x000fc60003f05270 */
[----:B------:R-:W-:Y:S01]  /*3c20*/  UISETP.NE.AND UP0, UPT, UR4, 0x4, UPT ;  /* 0x000000040400788c */ /* 0x000fe2000bf05270 */
[----:B-1----:R-:W-:Y:S02]  /*3c30*/  SEL R0, RZ, 0x1, P0 ;  /* 0x00000001ff007807 */ /* 0x002fe40000000000 */
[----:B------:R-:W-:Y:S01]  /*3c40*/  SEL R8, R8, RZ, P0 ;  /* 0x000000ff08087207 */ /* 0x000fe20000000000 */
[----:B------:R-:W-:Y:S01]  /*3c50*/  USEL UR5, URZ, 0x1, UP0 ;  /* 0x00000001ff057887 */ /* 0x000fe20008000000 */
[----:B------:R-:W-:Y:S01]  /*3c60*/  LOP3.LUT R3, R3, R0, RZ, 0x3c, !PT ;  /* 0x0000000003037212 */ /* 0x000fe200078e3cff */
[----:B------:R-:W-:-:S04]  /*3c70*/  USEL UR32, UR4, URZ, UP0 ;  /* 0x000000ff04207287 */ /* 0x000fc80008000000 */
[----:B------:R-:W-:Y:S01]  /*3c80*/  LOP3.LUT R9, R9, UR5, RZ, 0x3c, !PT ;  /* 0x0000000509097c12 */ /* 0x000fe2000f8e3cff */
[----:B------:R-:W-:Y:S07]  /*3c90*/  @P1 BRA `(.L_x_73) ;  /* 0xfffffff800881947 */ /* 0x000fee000383ffff */
[----:B------:R-:W1:Y:S01]  /*3ca0*/  S2UR UR8, SR_CgaCtaId ;  /* 0x00000000000879c3 */ /* 0x000e620000008800 */
[----:B------:R-:W-:Y:S01]  /*3cb0*/  ELECT P0, URZ, PT ;  /* 0x0000000000ff782f */ /* 0x000fe20003800000 */
[----:B------:R-:W-:Y:S01]  /*3cc0*/  HFMA2 R0, -RZ, RZ, 0, 5.9604644775390625e-08 ;  /* 0x00000001ff007431 */ /* 0x000fe200000001ff */
[----:B------:R-:W-:-:S05]  /*3cd0*/  UMOV UR4, 0x40 ;  /* 0x0000004000047882 */ /* 0x000fca0000000000 */
[----:B------:R-:W-:Y:S01]  /*3ce0*/  UVIRTCOUNT.DEALLOC.SMPOOL 0x80 ;  /* 0x000000800000784c */ /* 0x000fe20000000000 */
[----:B------:R-:W-:Y:S02]  /*3cf0*/  UISETP.NE.AND UP1, UPT, UR46, URZ, UPT ;  /* 0x000000ff2e00728c */ /* 0x000fe4000bf25270 */
[----:B-1----:R-:W-:-:S09]  /*3d00*/  ULEA UR8, UR8, UR4, 0x18 ;  /* 0x0000000408087291 */ /* 0x002fd2000f8ec0ff */
[----:B------:R1:W-:Y:S01]  /*3d10*/  @P0 STS.U8 [UR8+0x1c], R0 ;  /* 0x00001c00ff000988 */ /* 0x0003e20008000008 */
[----:B------:R-:W-:Y:S05]  /*3d20*/  BRA.U UP1, `(.L_x_74) ;  /* 0x0000000101a07547 */ /* 0x000fea000b800000 */
[----:B------:R-:W-:Y:S01]  /*3d30*/  UIADD3 UR7, UPT, UPT, UR26, 0xa0, URZ ;  /* 0x000000a01a077890 */ /* 0x000fe2000fffe0ff */
[----:B------:R-:W-:-:S03]  /*3d40*/  SHF.L.U32 R3, R9, 0x1f, RZ ;  /* 0x0000001f09037819 */ /* 0x000fc600000006ff */
[----:B------:R-:W-:-:S09]  /*3d50*/  ULEA UR4, UR32, UR7, 0x3 ;  /* 0x0000000720047291 */ /* 0x000fd2000f8e18ff */
[----:B------:R-:W2:Y:S02]  /*3d60*/  SYNCS.PHASECHK.TRANS64.TRYWAIT P0, [UR4], R3 ;  /* 0x00000003ff0075a7 */ /* 0x000ea40008001104 */
[----:B--2---:R-:W-:Y:S05]  /*3d70*/  @!P0 BRA `(.L_x_75) ;  /* 0x0000005400888947 */ /* 0x004fea0003800000 */
.L_x_144:
        /* <DEDUP_REMOVED lines=9> */
.L_x_146:
        /* <DEDUP_REMOVED lines=9> */
.L_x_148:
[----:B------:R-:W-:-:S04]  /*3ea0*/  UIADD3 UR4, UPT, UPT, UR4, 0x1, URZ ;  /* 0x0000000104047890 */ /* 0x000fc8000fffe0ff */
[----:B------:R-:W-:-:S04]  /*3eb0*/  UISETP.NE.AND UP0, UPT, UR4, 0x4, UPT ;  /* 0x000000040400788c */ /* 0x000fc8000bf05270 */
[----:B------:R-:W-:Y:S02]  /*3ec0*/  USEL UR5, URZ, 0x1, UP0 ;  /* 0x00000001ff057887 */ /* 0x000fe40008000000 */
[----:B------:R-:W-:-:S04]  /*3ed0*/  USEL UR4, UR4, URZ, UP0 ;  /* 0x000000ff04047287 */ /* 0x000fc80008000000 */
[----:B------:R-:W-:Y:S01]  /*3ee0*/  ULEA UR4, UR4, UR7, 0x3 ;  /* 0x0000000704047291 */ /* 0x000fe2000f8e18ff */
[----:B-1----:R-:W-:-:S04]  /*3ef0*/  LOP3.LUT R3, R2, UR5, RZ, 0x3c, !PT ;  /* 0x0000000502037c12 */ /* 0x002fc8000f8e3cff */
[----:B------:R-:W-:Y:S01]  /*3f00*/  SHF.L.U32 R3, R3, 0x1f, RZ ;  /* 0x0000001f03037819 */ /* 0x000fe200000006ff */
[----:B------:R-:W-:-:S04]  /*3f10*/  IMAD.U32 R0, RZ, RZ, UR4 ;  /* 0x00000004ff007e24 */ /* 0x000fc8000f8e00ff */
[----:B------:R1:W2:Y:S03]  /*3f20*/  SYNCS.PHASECHK.TRANS64.TRYWAIT P0, [R0+URZ], R3 ;  /* 0x00000003000075a7 */ /* 0x0002a600080011ff */
[----:B--2---:R-:W-:Y:S05]  /*3f30*/  @!P0 NANOSLEEP.SYNCS 0x989680 ;  /* 0x009896800000895d */ /* 0x004fea0003900000 */
[----:B------:R-:W2:Y:S02]  /*3f40*/  @!P0 SYNCS.PHASECHK.TRANS64 P0, [R0+URZ], R3 ;  /* 0x00000003000085a7 */ /* 0x000ea400080010ff */
[----:B--2---:R-:W-:Y:S05]  /*3f50*/  @P0 BRA `(.L_x_78) ;  /* 0x0000000000200947 */ /* 0x004fea0003800000 */
.L_x_79:
[----:B--2---:R2:W4:Y:S02]  /*3f60*/  SYNCS.PHASECHK.TRANS64.TRYWAIT P0, [R0+URZ], R3 ;  /* 0x00000003000075a7 */ /* 0x00452400080011ff */
[----:B----4-:R-:W-:Y:S05]  /*3f70*/  @!P0 NANOSLEEP.SYNCS 0x989680 ;  /* 0x009896800000895d */ /* 0x010fea0003900000 */
[----:B------:R-:W4:Y:S02]  /*3f80*/  @!P0 SYNCS.PHASECHK.TRANS64 P0, [R0+URZ], R3 ;  /* 0x00000003000085a7 */ /* 0x000f2400080010ff */
[----:B----4-:R-:W-:Y:S05]  /*3f90*/  @!P0 BRA `(.L_x_79) ;  /* 0xfffffffc00f08947 */ /* 0x010fea000383ffff */
[----:B------:R-:W-:Y:S05]  /*3fa0*/  BRA `(.L_x_78) ;  /* 0x00000000000c7947 */ /* 0x000fea0003800000 */
.L_x_74:
[----:B------:R-:W-:-:S04]  /*3fb0*/  UIADD3 UR4, UPT, UPT, UR26, 0xe0, URZ ;  /* 0x000000e01a047890 */ /* 0x000fc8000fffe0ff */
[----:B------:R-:W-:-:S09]  /*3fc0*/  UPRMT UR4, UR45, 0x654, UR4 ;  /* 0x000006542d047896 */ /* 0x000fd20008000004 */
[----:B------:R-:W-:Y:S03]  /*3fd0*/  SYNCS.ARRIVE.TRANS64.RED.A1T0 RZ, [UR4], RZ ;  /* 0x000000ffffff79a7 */ /* 0x000fe60008100404 */
.L_x_78:
[----:B-12---:R-:W-:Y:S01]  /*3fe0*/  SHF.L.U32 R3, RZ, 0x1f, RZ ;  /* 0x0000001fff037819 */ /* 0x006fe200000006ff */
[----:B------:R-:W-:Y:S01]  /*3ff0*/  UIADD3 UR4, UPT, UPT, UR26, 0xe0, URZ ;  /* 0x000000e01a047890 */ /* 0x000fe2000fffe0ff */
[----:B------:R-:W-:Y:S02]  /*4000*/  PLOP3.LUT P0, PT, PT, PT, UP1, 0x80, 0x8 ;  /* 0x000000000008781c */ /* 0x000fe40003f0f018 */
[----:B------:R-:W1:Y:S02]  /*4010*/  SYNCS.PHASECHK.TRANS64.TRYWAIT P1, [UR26+0xe0], R3 ;  /* 0x0000e003ff0075a7 */ /* 0x000e64000802111a */
[----:B-1----:R-:W-:Y:S09]  /*4020*/  @!P1 BRA `(.L_x_80) ;  /* 0x0000005400249947 */ /* 0x002ff20003800000 */
.L_x_150:
[----:B------:R-:W-:Y:S01]  /*4030*/  @!UP1 UPRMT UR4, UR45, 0x654, UR4 ;  /* 0x000006542d049896 */ /* 0x000fe20008000004 */
[----:B------:R-:W-:Y:S01]  /*4040*/  UMOV UR5, 0xffff ;  /* 0x0000ffff00057882 */ /* 0x000fe20000000000 */
[----:B------:R-:W-:-:S07]  /*4050*/  UMOV UR6, 0x1 ;  /* 0x0000000100067882 */ /* 0x000fce0000000000 */
[----:B------:R-:W-:Y:S01]  /*4060*/  @!P0 SYNCS.ARRIVE.TRANS64.RED.A1T0 RZ, [UR4], RZ ;  /* 0x000000ffffff89a7 */ /* 0x000fe20008100404 */
[----:B------:R-:W-:Y:S01]  /*4070*/  NOP ;  /* 0x0000000000007918 */ /* 0x000fe20000000000 */
[----:B-1----:R-:W1:Y:S01]  /*4080*/  LDS R0, [UR8+0x14] ;  /* 0x00001408ff007984 */ /* 0x002e620008000800 */
[----:B------:R-:W-:-:S04]  /*4090*/  ULOP3.LUT UR4, UR44, 0xffff, URZ, 0xc0, !UPT ;  /* 0x0000ffff2c047892 */ /* 0x000fc8000f8ec0ff */
[----:B------:R-:W-:-:S04]  /*40a0*/  USHF.R.U32.HI UR4, URZ, 0x5, UR4 ;  /* 0x00000005ff047899 */ /* 0x000fc80008011604 */
[----:B------:R-:W-:Y:S02]  /*40b0*/  USHF.L.U32 UR5, UR5, UR4, URZ ;  /* 0x0000000405057299 */ /* 0x000fe400080006ff */
[----:B------:R-:W-:-:S04]  /*40c0*/  USHF.L.U32 UR4, UR6, UR4, URZ ;  /* 0x0000000406047299 */ /* 0x000fc800080006ff */
[----:B-1----:R-:W-:-:S04]  /*40d0*/  LOP3.LUT R0, R0, UR5, RZ, 0xc0, !PT ;  /* 0x0000000500007c12 */ /* 0x002fc8000f8ec0ff */
[----:B------:R-:W-:-:S13]  /*40e0*/  ISETP.NE.AND P0, PT, R0, UR5, PT ;  /* 0x0000000500007c0c */ /* 0x000fda000bf05270 */
[----:B------:R-:W-:Y:S05]  /*40f0*/  @P0 BRA `(.L_x_81) ;  /* 0x0000000000580947 */ /* 0x000fea0003800000 */
[----:B------:R-:W1:Y:S02]  /*4100*/  LDS R0, [UR8+0x18] ;  /* 0x00001808ff007984 */ /* 0x000e640008000800 */
[----:B-1----:R-:W-:-:S04]  /*4110*/  LOP3.LUT R0, R0, UR4, RZ, 0xc0, !PT ;  /* 0x0000000400007c12 */ /* 0x002fc8000f8ec0ff */
[----:B------:R-:W-:-:S13]  /*4120*/  ISETP.NE.AND P0, PT, R0, UR4, PT ;  /* 0x0000000400007c0c */ /* 0x000fda000bf05270 */
[----:B------:R-:W-:Y:S05]  /*4130*/  @P0 BRA `(.L_x_82) ;  /* 0x00000000003c0947 */ /* 0x000fea0003800000 */
[----:B------:R-:W1:Y:S01]  /*4140*/  S2R R2, SR_LANEID ;  /* 0x0000000000027919 */ /* 0x000e620000000000 */
[----:B------:R-:W-:Y:S01]  /*4150*/  ULOP3.LUT UR5, URZ, UR5, URZ, 0x33, !UPT ;  /* 0x00000005ff057292 */ /* 0x000fe2000f8e33ff */
[----:B------:R-:W-:Y:S01]  /*4160*/  LOP3.LUT R4, RZ, UR4, RZ, 0x33, !PT ;  /* 0x00000004ff047c12 */ /* 0x000fe2000f8e33ff */
[----:B------:R-:W-:Y:S02]  /*4170*/  VOTEU.ANY UR4, UPT, PT ;  /* 0x0000000000047886 */ /* 0x000fe400038e0100 */
[----:B------:R-:W-:Y:S01]  /*4180*/  UFLO.U32 UR4, UR4 ;  /* 0x00000004000472bd */ /* 0x000fe200080e0000 */
[----:B------:R-:W2:Y:S01]  /*4190*/  REDUX UR6, R4 ;  /* 0x00000000040673c4 */ /* 0x000ea20000000000 */
[----:B------:R-:W-:-:S06]  /*41a0*/  IMAD.U32 R0, RZ, RZ, UR5 ;  /* 0x00000005ff007e24 */ /* 0x000fcc000f8e00ff */
[----:B------:R4:W-:Y:S01]  /*41b0*/  UTCATOMSWS.AND URZ, UR5 ;  /* 0x0000000500ff79e3 */ /* 0x0009e20008000000 */
[----:B------:R-:W3:Y:S01]  /*41c0*/  REDUX UR7, R0 ;  /* 0x00000000000773c4 */ /* 0x000ee20000000000 */
[----:B-1----:R-:W-:Y:S01]  /*41d0*/  ISETP.EQ.U32.AND P0, PT, R2, UR4, PT ;  /* 0x0000000402007c0c */ /* 0x002fe2000bf02070 */
[----:B--2---:R-:W-:Y:S01]  /*41e0*/  IMAD.U32 R2, RZ, RZ, UR6 ;  /* 0x00000006ff027e24 */ /* 0x004fe2000f8e00ff */
[----:B---3--:R-:W-:-:S11]  /*41f0*/  MOV R3, UR7 ;  /* 0x0000000700037c02 */ /* 0x008fd60008000f00 */
[----:B------:R4:W-:Y:S04]  /*4200*/  @P0 ATOMS.AND RZ, [UR8+0x14], R3 ;  /* 0x00001403ffff098c */ /* 0x0009e8000a800008 */
[----:B------:R4:W-:Y:S01]  /*4210*/  @P0 ATOMS.AND RZ, [UR8+0x18], R2 ;  /* 0x00001802ffff098c */ /* 0x0009e2000a800008 */
[----:B------:R-:W-:Y:S05]  /*4220*/  BRA `(.L_x_83) ;  /* 0x0000000000147947 */ /* 0x000fea0003800000 */
.L_x_82:
[----:B------:R-:W-:Y:S02]  /*4230*/  MOV R2, 0x4250 ;  /* 0x0000425000027802 */ /* 0x000fe40000000f00 */
[----:B---3-5:R-:W-:Y:S05]  /*4240*/  CALL.REL.NOINC `($__internal_0_$__cuda_sm10x_tcgen05_guardrail_trap_col_being_dealloced_not_returned_by_alloc) ;  /* 0x0000005400787944 */ /* 0x028fea0003c00000 */
[----:B------:R-:W-:Y:S05]  /*4250*/  BRA `(.L_x_83) ;  /* 0x0000000000087947 */ /* 0x000fea0003800000 */
.L_x_81:
[----:B------:R-:W-:Y:S02]  /*4260*/  MOV R2, 0x4280 ;  /* 0x0000428000027802 */ /* 0x000fe40000000f00 */
[----:B---3-5:R-:W-:Y:S05]  /*4270*/  CALL.REL.NOINC `($__internal_2_$__cuda_sm10x_tcgen05_guardrail_trap_unallocated_columns_being_dealloced) ;  /* 0x0000005400847944 */ /* 0x028fea0003c00000 */
.L_x_83:
[----:B------:R-:W-:Y:S01]  /*4280*/  NOP ;  /* 0x0000000000007918 */ /* 0x000fe20000000000 */
[----:B----4-:R-:W-:Y:S05]  /*4290*/  EXIT ;  /* 0x000000000000794d */ /* 0x010fea0003800000 */
.L_x_54:
[----:B------:R-:W-:-:S09]  /*42a0*/  UISETP.NE.OR UP0, UPT, UR13, 0x3, !UP3 ;  /* 0x000000030d00788c */ /* 0x000fd2000df05670 */
[----:B------:R-:W-:Y:S05]  /*42b0*/  BRA.U UP0, `(.L_x_84) ;  /* 0x0000000d007c7547 */ /* 0x000fea000b800000 */
[----:B------:R-:W1:Y:S01]  /*42c0*/  LDCU UR32, c[0x0][0x370] ;  /* 0x00006e00ff2077ac */ /* 0x000e620008000800 */
[----:B------:R-:W2:Y:S01]  /*42d0*/  LDC.64 R16, c[0x0][0x348] ;  /* 0x0000d200ff107b82 */ /* 0x000ea20000000a00 */
[----:B------:R-:W-:Y:S02]  /*42e0*/  HFMA2 R13, -RZ, RZ, 0, 0 ;  /* 0x00000000ff0d7431 */ /* 0x000fe400000001ff */
[----:B------:R-:W-:Y:S01]  /*42f0*/  IMAD.MOV.U32 R15, RZ, RZ, 0x1 ;  /* 0x00000001ff0f7424 */ /* 0x000fe200078e00ff */
[----:B------:R-:W1:Y:S01]  /*4300*/  LDCU.128 UR28, c[0x0][0xb10] ;  /* 0x00016200ff1c77ac */ /* 0x000e620008000c00 */
[----:B------:R-:W-:Y:S01]  /*4310*/  IMAD.MOV.U32 R14, RZ, RZ, RZ ;  /* 0x000000ffff0e7224 */ /* 0x000fe200078e00ff */
[----:B------:R-:W-:Y:S01]  /*4320*/  MOV R7, 0x2000 ;  /* 0x0000200000077802 */ /* 0x000fe20000000f00 */
[----:B------:R-:W3:Y:S01]  /*4330*/  LDCU UR27, c[0x0][0x374] ;  /* 0x00006e80ff1b77ac */ /* 0x000ee20008000800 */
[----:B------:R-:W4:Y:S01]  /*4340*/  LDC.64 R2, c[0x0][0x888] ;  /* 0x00022200ff027b82 */ /* 0x000f220000000a00 */
[----:B------:R-:W3:Y:S01]  /*4350*/  LDCU UR15, c[0x0][0xb0c] ;  /* 0x00016180ff0f77ac */ /* 0x000ee20008000800 */
[----:B------:R-:W2:Y:S06]  /*4360*/  LDCU UR38, c[0x0][0xb20] ;  /* 0x00016400ff2677ac */ /* 0x000eac0008000800 */
[----:B------:R-:W4:Y:S01]  /*4370*/  LDC.64 R4, c[0x0][0x890] ;  /* 0x00022400ff047b82 */ /* 0x000f220000000a00 */
[----:B------:R-:W2:Y:S01]  /*4380*/  LDCU UR4, c[0x0][0xb30] ;  /* 0x00016600ff0477ac */ /* 0x000ea20008000800 */
[----:B------:R-:W-:Y:S01]  /*4390*/  UMOV UR21, 0x400 ;  /* 0x0000040000157882 */ /* 0x000fe20000000000 */
[----:B-1----:R-:W-:-:S02]  /*43a0*/  UIMAD.WIDE.U32 UR6, UR32, UR28, URZ ;  /* 0x0000001c200672a5 */ /* 0x002fc4000f8e00ff */
[----:B---3--:R-:W-:Y:S02]  /*43b0*/  UIMAD.WIDE.U32 UR8, UR27, UR31, URZ ;  /* 0x0000001f1b0872a5 */ /* 0x008fe4000f8e00ff */
[----:B------:R-:W-:Y:S02]  /*43c0*/  ULEA UR21, UR48, UR21, 0x18 ;  /* 0x0000001530157291 */ /* 0x000fe4000f8ec0ff */
[----:B------:R-:W-:Y:S02]  /*43d0*/  UPLOP3.LUT UP3, UPT, UPT, UPT, UPT, 0x40, 0x4 ;  /* 0x000000000004789c */ /* 0x000fe40003f6e870 */
[----:B------:R-:W-:Y:S02]  /*43e0*/  UIADD3 UR33, UPT, UPT, UR21, 0x38, URZ ;  /* 0x0000003815217890 */ /* 0x000fe4000fffe0ff */
[----:B------:R-:W-:Y:S01]  /*43f0*/  UIADD3 UR17, UPT, UPT, UR21, 0x30, URZ ;  /* 0x0000003015117890 */ /* 0x000fe2000fffe0ff */
[----:B------:R-:W-:Y:S01]  /*4400*/  UMOV UR6, UR7 ;  /* 0x0000000700067c82 */ /* 0x000fe20008000000 */
[----:B------:R-:W-:Y:S01]  /*4410*/  UMOV UR35, UR9 ;  /* 0x0000000900237c82 */ /* 0x000fe20008000000 */
[----:B------:R-:W-:-:S02]  /*4420*/  UISETP.GE.AND UP0, UPT, UR42, 0x1, UPT ;  /* 0x000000012a00788c */ /* 0x000fc4000bf06270 */
[----:B------:R-:W-:Y:S01]  /*4430*/  UISETP.NE.AND UP4, UPT, UR42, 0x1, UPT ;  /* 0x000000012a00788c */ /* 0x000fe2000bf85270 */
[----:B------:R-:W1:Y:S01]  /*4440*/  LDCU.64 UR22, c[0x0][0xb28] ;  /* 0x00016500ff1677ac */ /* 0x000e620008000a00 */
[----:B------:R-:W-:Y:S02]  /*4450*/  UISETP.NE.AND UP6, UPT, UR15, 0x1, UPT ;  /* 0x000000010f00788c */ /* 0x000fe4000bfc5270 */
[----:B------:R-:W-:Y:S02]  /*4460*/  UISETP.NE.AND UP5, UPT, UR30, 0x1, UPT ;  /* 0x000000011e00788c */ /* 0x000fe4000bfa5270 */
[----:B------:R-:W-:Y:S02]  /*4470*/  UPRMT UR33, UR48, 0x654, UR33 ;  /* 0x0000065430217896 */ /* 0x000fe40008000021 */
[----:B------:R-:W-:Y:S02]  /*4480*/  USHF.R.U32.HI UR37, URZ, UR29, UR6 ;  /* 0x0000001dff257299 */ /* 0x000fe40008011606 */
[----:B------:R-:W-:-:S02]  /*4490*/  UPRMT UR34, UR48, 0x654, UR17 ;  /* 0x0000065430227896 */ /* 0x000fc40008000011 */
[----:B--2---:R-:W-:Y:S02]  /*44a0*/  USHF.R.U32.HI UR35, URZ, UR38, UR35 ;  /* 0x00000026ff237299 */ /* 0x004fe40008011623 */
[----:B------:R-:W-:-:S11]  /*44b0*/  UISETP.NE.AND UP2, UPT, UR4, 0x1, UPT ;  /* 0x000000010400788c */ /* 0x000fd6000bf45270 */
.L_x_93:
[C---:B------:R-:W-:Y:S02]  /*44c0*/  LEA R12, R14.reuse, UR21, 0x3 ;  /* 0x000000150e0c7c11 */ /* 0x040fe4000f8e18ff */
[----:B------:R-:W-:Y:S02]  /*44d0*/  SHF.L.U32 R9, R13, 0x1f, RZ ;  /* 0x0000001f0d097819 */ /* 0x000fe400000006ff */
[----:B------:R-:W-:Y:S02]  /*44e0*/  LEA R10, R14, UR21, 0x4 ;  /* 0x000000150e0a7c11 */ /* 0x000fe4000f8e20ff */
[----:B--2---:R-:W2:Y:S02]  /*44f0*/  SYNCS.PHASECHK.TRANS64.TRYWAIT P0, [R12+URZ+0x60], R9 ;  /* 0x000060090c0075a7 */ /* 0x004ea400080011ff */
[----:B--2---:R-:W-:Y:S05]  /*4500*/  @!P0 BRA `(.L_x_85) ;  /* 0x0000005000048947 */ /* 0x004fea0003800000 */
.L_x_151:
[----:B--2---:R-:W2:Y:S01]  /*4510*/  LDS.128 R8, [R10+0xf0] ;  /* 0x0000f0000a087984 */ /* 0x004ea20000000c00 */
[----:B------:R-:W-:Y:S01]  /*4520*/  UISETP.GE.AND UP0, UPT, UR42, 0x1, UPT ;  /* 0x000000012a00788c */ /* 0x000fe2000bf06270 */
[----:B------:R-:W-:Y:S01]  /*4530*/  @!PT LDS RZ, [RZ] ;  /* 0x00000000fffff984 */ /* 0x000fe20000000800 */
[----:B------:R-:W-:Y:S01]  /*4540*/  @!PT LDS RZ, [RZ] ;  /* 0x00000000fffff984 */ /* 0x000fe20000000800 */
[----:B------:R-:W-:Y:S01]  /*4550*/  @!PT LDS RZ, [RZ] ;  /* 0x00000000fffff984 */ /* 0x000fe20000000800 */
[----:B------:R-:W-:Y:S01]  /*4560*/  @!PT LDS RZ, [RZ] ;  /* 0x00000000fffff984 */ /* 0x000fe20000000800 */
[----:B------:R3:W-:Y:S06]  /*4570*/  MEMBAR.ALL.CTA ;  /* 0x0000000000007992 */ /* 0x0007ec0000008000 */
[----:B---3--:R-:W3:Y:S01]  /*4580*/  FENCE.VIEW.ASYNC.S ;  /* 0x00000000000073c6 */ /* 0x008ee20000000000 */
[----:B--2---:R-:W-:Y:S11]  /*4590*/  LOP3.LUT P0, RZ, R10, 0x1, RZ, 0xc0, !PT ;  /* 0x000000010aff7812 */ /* 0x004ff6000780c0ff */
[----:B------:R-:W-:Y:S02]  /*45a0*/  @!UPT UIADD3 URZ, UPT, UPT, URZ, URZ, URZ ;  /* 0x000000fffffff290 */ /* 0x000fe4000fffe0ff */
[----:B---3--:R-:W-:Y:S01]  /*45b0*/  VOTEU.ANY UP1, P0 ;  /* 0x0000000000ff7886 */ /* 0x008fe20000020100 */
[----:B------:R-:W-:Y:S11]  /*45c0*/  PLOP3.LUT P0, PT, PT, PT, UP1, 0x80, 0x8 ;  /* 0x000000000008781c */ /* 0x000ff60003f0f018 */
[----:B------:R-:W-:Y:S02]  /*45d0*/  @!UPT UIADD3 URZ, UPT, UPT, URZ, URZ, URZ ;  /* 0x000000fffffff290 */ /* 0x000fe4000fffe0ff */
[----:B------:R-:W-:Y:S02]  /*45e0*/  @P0 SHF.R.U32.HI R0, RZ, 0x10, R9 ;  /* 0x00000010ff000819 */ /* 0x000fe40000011609 */
[----:B------:R-:W-:Y:S02]  /*45f0*/  @P0 MOV R6, R8 ;  /* 0x0000000800060202 */ /* 0x000fe40000000f00 */
[----:B------:R-:W-:Y:S01]  /*4600*/  @P0 R2UR UR4, R0 ;  /* 0x00000000000402ca */ /* 0x000fe200000e0000 */
[----:B------:R-:W-:Y:S01]  /*4610*/  VIADD R0, R12, 0x70 ;  /* 0x000000700c007836 */ /* 0x000fe20000000000 */
[----:B------:R-:W-:Y:S02]  /*4620*/  @P0 LOP3.LUT R8, R9, 0xffff, RZ, 0xc0, !PT ;  /* 0x0000ffff09080812 */ /* 0x000fe400078ec0ff */
[----:B------:R-:W-:Y:S02]  /*4630*/  @P0 R2UR UR6, R6 ;  /* 0x00000000060602ca */ /* 0x000fe400000e0000 */
[----:B------:R-:W-:Y:S02]  /*4640*/  PRMT R0, RZ, 0x654, R0 ;  /* 0x00000654ff007816 */ /* 0x000fe40000000000 */
[----:B------:R-:W-:Y:S02]  /*4650*/  @P0 R2UR UR5, R8 ;  /* 0x00000000080502ca */ /* 0x000fe400000e0000 */
[----:B------:R2:W-:Y:S03]  /*4660*/  SYNCS.ARRIVE.TRANS64.RED.A1T0 RZ, [R0+URZ], RZ ;  /* 0x000000ff00ff79a7 */ /* 0x0005e600081004ff */
[----:B------:R-:W-:Y:S04]  /*4670*/  @UP1 UMOV UR26, UR4 ;  /* 0x00000004001a1c82 */ /* 0x000fe80008000000 */
[----:B------:R-:W-:Y:S04]  /*4680*/  @UP1 UMOV UR14, UR6 ;  /* 0x00000006000e1c82 */ /* 0x000fe80008000000 */
[----:B------:R-:W-:Y:S01]  /*4690*/  @UP1 UMOV UR13, UR5 ;  /* 0x00000005000d1c82 */ /* 0x000fe20008000000 */
[----:B------:R-:W-:Y:S05]  /*46a0*/  BRA.U !UP0, `(.L_x_86) ;  /* 0x0000000108a47547 */ /* 0x000fea000b800000 */
[----:B------:R-:W-:Y:S02]  /*46b0*/  UIMAD.WIDE.U32 UR8, UR13, UR31, URZ ;  /* 0x0000001f0d0872a5 */ /* 0x000fe4000f8e00ff */
[----:B------:R-:W-:Y:S02]  /*46c0*/  UIMAD.WIDE.U32 UR10, UR14, UR28, URZ ;  /* 0x0000001c0e0a72a5 */ /* 0x000fe4000f8e00ff */
[----:B------:R-:W-:Y:S02]  /*46d0*/  USEL UR4, UR27, UR35, !UP5 ;  /* 0x000000231b047287 */ /* 0x000fe4000e800000 */
[----:B------:R-:W-:Y:S02]  /*46e0*/  USEL UR7, UR32, UR37, !UP6 ;  /* 0x0000002520077287 */ /* 0x000fe4000f000000 */
[----:B-1----:R-:W-:Y:S02]  /*46f0*/  UIMAD.WIDE.U32 UR18, UR4, UR22, URZ ;  /* 0x00000016041272a5 */ /* 0x002fe4000f8e00ff */
[----:B------:R-:W-:Y:S01]  /*4700*/  UIMAD.WIDE.U32 UR24, UR7, UR22, URZ ;  /* 0x00000016071872a5 */ /* 0x000fe2000f8e00ff */
[----:B------:R-:W-:Y:S02]  /*4710*/  UMOV UR5, UR9 ;  /* 0x0000000900057c82 */ /* 0x000fe40008000000 */
[----:B------:R-:W-:Y:S03]  /*4720*/  USHF.R.U32.HI UR6, URZ, UR38, UR5 ;  /* 0x00000026ff067299 */ /* 0x000fe60008011605 */
[----:B------:R-:W-:Y:S01]  /*4730*/  UMOV UR5, UR11 ;  /* 0x0000000b00057c82 */ /* 0x000fe20008000000 */
[----:B------:R-:W-:Y:S02]  /*4740*/  USEL UR6, UR13, UR6, !UP5 ;  /* 0x000000060d067287 */ /* 0x000fe4000e800000 */
[----:B------:R-:W-:Y:S02]  /*4750*/  USHF.R.U32.HI UR8, URZ, UR29, UR5 ;  /* 0x0000001dff087299 */ /* 0x000fe40008011605 */
[----:B------:R-:W-:Y:S01]  /*4760*/  UIMAD.WIDE.U32 UR10, UR6, UR22, URZ ;  /* 0x00000016060a72a5 */ /* 0x000fe2000f8e00ff */
[----:B------:R-:W-:Y:S02]  /*4770*/  UMOV UR5, UR19 ;  /* 0x0000001300057c82 */ /* 0x000fe40008000000 */
[----:B------:R-:W-:Y:S03]  /*4780*/  @UP4 USHF.R.U32.HI UR4, URZ, UR23, UR5 ;  /* 0x00000017ff044299 */ /* 0x000fe60008011605 */
[----:B------:R-:W-:Y:S01]  /*4790*/  UMOV UR5, UR25 ;  /* 0x0000001900057c82 */ /* 0x000fe20008000000 */
[----:B------:R-:W-:Y:S02]  /*47a0*/  UIMAD UR4, UR42, UR4, URZ ;  /* 0x000000042a0472a4 */ /* 0x000fe4000f8e02ff */
[----:B------:R-:W-:Y:S02]  /*47b0*/  @UP4 USHF.R.U32.HI UR7, URZ, UR23, UR5 ;  /* 0x00000017ff074299 */ /* 0x000fe40008011605 */
[----:B------:R-:W-:Y:S02]  /*47c0*/  USEL UR5, UR14, UR8, !UP6 ;  /* 0x000000080e057287 */ /* 0x000fe4000f000000 */
[----:B------:R-:W-:Y:S02]  /*47d0*/  UIMAD UR8, UR42, UR7, URZ ;  /* 0x000000072a0872a4 */ /* 0x000fe4000f8e02ff */
[----:B------:R-:W-:Y:S03]  /*47e0*/  UISETP.GE.AND UP0, UPT, UR6, UR4, UPT ;  /* 0x000000040600728c */ /* 0x000fe6000bf06270 */
[----:B------:R-:W-:Y:S01]  /*47f0*/  UMOV UR4, UR11 ;  /* 0x0000000b00047c82 */ /* 0x000fe20008000000 */
[----:B------:R-:W-:Y:S02]  /*4800*/  UISETP.GE.OR UP0, UPT, UR5, UR8, UP0 ;  /* 0x000000080500728c */ /* 0x000fe40008706670 */
[----:B------:R-:W-:Y:S02]  /*4810*/  USHF.R.U32.HI UR4, URZ, UR23, UR4 ;  /* 0x00000017ff047299 */ /* 0x000fe40008011604 */
[----:B------:R-:W-:Y:S02]  /*4820*/  UIMAD.WIDE.U32 UR8, UR5, UR22, URZ ;  /* 0x00000016050872a5 */ /* 0x000fe4000f8e00ff */
[----:B------:R-:W-:Y:S04]  /*4830*/  USEL UR10, UR6, UR4, !UP4 ;  /* 0x00000004060a7287 */ /* 0x000fe8000e000000 */
[----:B------:R-:W-:Y:S01]  /*4840*/  UIADD3 UR11, UPT, UPT, -UR10, URZ, URZ ;  /* 0x000000ff0a0b7290 */ /* 0x000fe2000fffe1ff */
[----:B------:R-:W-:Y:S02]  /*4850*/  @!UP0 UMOV UR4, UR9 ;  /* 0x0000000900048c82 */ /* 0x000fe40008000000 */
[----:B------:R-:W-:Y:S02]  /*4860*/  @!UP0 USHF.R.U32.HI UR4, URZ, UR23, UR4 ;  /* 0x00000017ff048299 */ /* 0x000fe40008011604 */
[----:B------:R-:W-:Y:S02]  /*4870*/  UIMAD UR8, UR42, UR11, UR6 ;  /* 0x0000000b2a0872a4 */ /* 0x000fe4000f8e0206 */
[----:B------:R-:W-:Y:S04]  /*4880*/  @!UP0 USEL UR4, UR5, UR4, !UP4 ;  /* 0x0000000405048287 */ /* 0x000fe8000e000000 */
[----:B------:R-:W-:Y:S02]  /*4890*/  @!UP0 UIMAD UR8, UR7, UR8, UR4 ;  /* 0x00000008070882a4 */ /* 0x000fe4000f8e0204 */
[----:B------:R-:W-:Y:S02]  /*48a0*/  @!UP0 UIADD3 UR9, UPT, UPT, UR10, -UR4, URZ ;  /* 0x800000040a098290 */ /* 0x000fe4000fffe0ff */
[----:B------:R-:W-:Y:S02]  /*48b0*/  UIADD3 UR4, UPT, UPT, -UR5, URZ, URZ ;  /* 0x000000ff05047290 */ /* 0x000fe4000fffe1ff */
[----:B------:R-:W-:Y:S02]  /*48c0*/  UIADD3 UR7, UPT, UPT, -UR6, URZ, URZ ;  /* 0x000000ff06077290 */ /* 0x000fe4000fffe1ff */
[----:B------:R-:W-:Y:S02]  /*48d0*/  @!UP0 UIMAD UR6, UR9, UR42, UR5 ;  /* 0x0000002a090682a4 */ /* 0x000fe4000f8e0205 */
[----:B------:R-:W-:Y:S02]  /*48e0*/  UIMAD UR14, UR15, UR4, UR14 ;  /* 0x000000040f0e72a4 */ /* 0x000fe4000f8e020e */
[----:B------:R-:W-:Y:S01]  /*48f0*/  UIMAD UR13, UR30, UR7, UR13 ;  /* 0x000000071e0d72a4 */ /* 0x000fe2000f8e020d */
[----:B------:R-:W-:Y:S02]  /*4900*/  @!UP0 UMOV UR5, UR8 ;  /* 0x0000000800058c82 */ /* 0x000fe40008000000 */
[----:B------:R-:W-:Y:S02]  /*4910*/  UIMAD UR14, UR5, UR15, UR14 ;  /* 0x0000000f050e72a4 */ /* 0x000fe4000f8e020e */
[----:B------:R-:W-:Y:S11]  /*4920*/  UIMAD UR13, UR6, UR30, UR13 ;  /* 0x0000001e060d72a4 */ /* 0x000ff6000f8e020d */
[----:B------:R-:W-:Y:S01]  /*4930*/  @!UPT UIADD3 URZ, UPT, UPT, URZ, URZ, URZ ;  /* 0x000000fffffff290 */ /* 0x000fe2000fffe0ff */
.L_x_86:
[----:B------:R-:W3:Y:S01]  /*4940*/  @!UP2 LDCU.128 UR8, c[0x0][0xb10] ;  /* 0x00016200ff08a7ac */ /* 0x000ee20008000c00 */
[C---:B----4-:R-:W-:Y:S02]  /*4950*/  ISETP.NE.U32.AND P1, PT, R4.reuse, RZ, PT ;  /* 0x000000ff0400720c */ /* 0x050fe40003f25070 */
[----:B------:R-:W-:Y:S02]  /*4960*/  ISETP.NE.U32.AND P0, PT, R4, RZ, PT ;  /* 0x000000ff0400720c */ /* 0x000fe40003f05070 */
[C---:B------:R-:W-:Y:S02]  /*4970*/  ISETP.NE.AND.EX P1, PT, R5.reuse, RZ, PT, P1 ;  /* 0x000000ff0500720c */ /* 0x040fe40003f25310 */
[----:B------:R-:W-:Y:S01]  /*4980*/  ISETP.NE.AND.EX P0, PT, R5, RZ, PT, P0 ;  /* 0x000000ff0500720c */ /* 0x000fe20003f05300 */
[----:B------:R-:W4:Y:S01]  /*4990*/  @!UP2 LDCU UR5, c[0x0][0xb0c] ;  /* 0x00016180ff05a7ac */ /* 0x000f220008000800 */
[----:B------:R-:W-:Y:S01]  /*49a0*/  SHF.L.U32 R9, R15, 0x1f, RZ ;  /* 0x0000001f0f097819 */ /* 0x000fe200000006ff */
[----:B------:R-:W-:Y:S02]  /*49b0*/  USHF.L.U32 UR19, UR16, 0x7, URZ ;  /* 0x0000000710137899 */ /* 0x000fe400080006ff */
[----:B------:R-:W-:Y:S02]  /*49c0*/  USHF.L.U32 UR18, UR20, 0x7, URZ ;  /* 0x0000000714127899 */ /* 0x000fe400080006ff */
[----:B---3--:R-:W-:Y:S07]  /*49d0*/  UIMAD.WIDE.U32 UR6, UR14, UR8, URZ ;  /* 0x000000080e0672a5 */ /* 0x008fee000f8e00ff */
[----:B------:R-:W-:Y:S01]  /*49e0*/  @!UP2 UMOV UR4, UR7 ;  /* 0x000000070004ac82 */ /* 0x000fe20008000000 */
[----:B----4-:R-:W-:Y:S02]  /*49f0*/  @!UP2 UISETP.NE.AND UP0, UPT, UR5, 0x1, UPT ;  /* 0x000000010500a88c */ /* 0x010fe4000bf05270 */
[----:B------:R-:W-:Y:S02]  /*4a00*/  @!UP2 USHF.R.U32.HI UR4, URZ, UR9, UR4 ;  /* 0x00000009ff04a299 */ /* 0x000fe40008011604 */
[----:B------:R-:W-:Y:S02]  /*4a10*/  UIMAD.WIDE.U32 UR6, UR13, UR11, URZ ;  /* 0x0000000b0d0672a5 */ /* 0x000fe4000f8e00ff */
[----:B------:R-:W-:Y:S02]  /*4a20*/  @!UP2 USEL UR8, UR14, UR4, !UP0 ;  /* 0x000000040e08a287 */ /* 0x000fe4000c000000 */
[----:B------:R-:W-:Y:S03]  /*4a30*/  @!UP2 UISETP.NE.AND UP0, UPT, UR10, 0x1, UPT ;  /* 0x000000010a00a88c */ /* 0x000fe6000bf05270 */
[----:B------:R-:W-:Y:S02]  /*4a40*/  @!UP2 UMOV UR6, UR7 ;  /* 0x000000070006ac82 */ /* 0x000fe40008000000 */
[----:B------:R-:W3:Y:S02]  /*4a50*/  @!UP2 LDCU UR4, c[0x0][0xb20] ;  /* 0x00016400ff04a7ac */ /* 0x000ee40008000800 */
[----:B---3--:R-:W-:Y:S04]  /*4a60*/  @!UP2 USHF.R.U32.HI UR6, URZ, UR4, UR6 ;  /* 0x00000004ff06a299 */ /* 0x008fe80008011606 */
[----:B------:R-:W-:Y:S04]  /*4a70*/  @!UP2 USEL UR6, UR13, UR6, !UP0 ;  /* 0x000000060d06a287 */ /* 0x000fe8000c000000 */
[----:B------:R-:W-:Y:S02]  /*4a80*/  @!UP2 UIADD3 UR4, UPT, UPT, -UR8, UR6, URZ ;  /* 0x000000060804a290 */ /* 0x000fe4000fffe1ff */
[----:B------:R-:W-:Y:S02]  /*4a90*/  @!UP2 UIADD3 UR6, UPT, UPT, UR8, -UR6, URZ ;  /* 0x800000060806a290 */ /* 0x000fe4000fffe0ff */
[----:B------:R-:W-:Y:S02]  /*4aa0*/  @!UP2 UIMAD UR14, UR4, UR5, UR14 ;  /* 0x00000005040ea2a4 */ /* 0x000fe4000f8e020e */
[----:B------:R-:W-:Y:S01]  /*4ab0*/  @!UP2 UIMAD UR13, UR6, UR10, UR13 ;  /* 0x0000000a060da2a4 */ /* 0x000fe2000f8e020d */
[----:B------:R-:W-:Y:S11]  /*4ac0*/  BRA.U UP3, `(.L_x_87) ;  /* 0x0000000103107547 */ /* 0x000ff6000b800000 */
[----:B--2---:R-:W-:Y:S04]  /*4ad0*/  MOV R0, UR43 ;  /* 0x0000002b00007c02 */ /* 0x004fe80008000f00 */
[----:B------:R-:W-:Y:S04]  /*4ae0*/  SHF.L.U32 R11, R0, 0x1f, RZ ;  /* 0x0000001f000b7819 */ /* 0x000fe800000006ff */
[----:B------:R-:W2:Y:S02]  /*4af0*/  SYNCS.PHASECHK.TRANS64.TRYWAIT P2, [UR21+0x58], R11 ;  /* 0x0000580bff0075a7 */ /* 0x000ea40008041115 */
[----:B--2---:R-:W-:Y:S05]  /*4b00*/  @!P2 BRA `(.L_x_88) ;  /* 0x000000480098a947 */ /* 0x004fea0003800000 */
.L_x_87:
[----:B------:R-:W-:Y:S05]  /*4b10*/  @!P1 BRA `(.L_x_89) ;  /* 0x0000000000309947 */ /* 0x000fea0003800000 */
[----:B------:R-:W-:Y:S01]  /*4b20*/  ISETP.NE.U32.AND P1, PT, R2, RZ, PT ;  /* 0x000000ff0200720c */ /* 0x000fe20003f25070 */
[----:B------:R-:W3:Y:S01]  /*4b30*/  LDCU.64 UR4, c[0x0][0x358] ;  /* 0x00006b00ff0477ac */ /* 0x000ee20008000a00 */
[----:B------:R-:W-:Y:S02]  /*4b40*/  IMAD.MOV.U32 R158, RZ, RZ, 0x1 ;  /* 0x00000001ff9e7424 */ /* 0x000fe400078e00ff */
[----:B------:R-:W-:Y:S11]  /*4b50*/  ISETP.NE.AND.EX P1, PT, R3, RZ, PT, P1 ;  /* 0x000000ff0300720c */ /* 0x000ff60003f25310 */
[----:B------:R-:W-:Y:S02]  /*4b60*/  @!UPT UIADD3 URZ, UPT, UPT, URZ, URZ, URZ ;  /* 0x000000fffffff290 */ /* 0x000fe4000fffe0ff */
[----:B--2---:R-:W2:Y:S01]  /*4b70*/  @P1 LDC.64 R10, c[0x0][0x888] ;  /* 0x00022200ff0a1b82 */ /* 0x004ea20000000a00 */
[----:B------:R-:W-:Y:S04]  /*4b80*/  @P1 IMAD R0, R4, UR36, RZ ;  /* 0x0000002404001c24 */ /* 0x000fe8000f8e02ff */
[----:B--2---:R-:W-:Y:S04]  /*4b90*/  @P1 IMAD.WIDE R10, R0, 0x4, R10 ;  /* 0x00000004000a1825 */ /* 0x004fe800078e020a */
[----:B------:R-:W-:Y:S01]  /*4ba0*/  HFMA2 R0, -RZ, RZ, 0, 5.9604644775390625e-08 ;  /* 0x00000001ff007431 */ /* 0x000fe200000001ff */
[----:B---3-5:R3:W5:Y:S04]  /*4bb0*/  @P1 LDG.E R73, desc[UR4][R10.64] ;  /* 0x000000040a491981 */ /* 0x028768000c1e1900 */
[----:B------:R-:W-:Y:S01]  /*4bc0*/  @!P1 PRMT R158, R0, 0x7610, R158 ;  /* 0x00007610009e9816 */ /* 0x000fe2000000009e */
[----:B---3--:R-:W4:Y:S06]  /*4bd0*/  @!P1 LDC R73, c[0x0][0x880] ;  /* 0x00022000ff499b82 */ /* 0x008f2c0000000800 */
.L_x_89:
[----:B----45:R-:W-:Y:S01]  /*4be0*/  @!P0 FSETP.EQ.AND P1, PT, R73, RZ, PT ;  /* 0x000000ff4900820b */ /* 0x030fe20003f22000 */
[----:B------:R-:W-:Y:S01]  /*4bf0*/  @!UPT UIADD3 URZ, UPT, UPT, URZ, URZ, URZ ;  /* 0x000000fffffff290 */ /* 0x000fe2000fffe0ff */
[----:B------:R-:W-:Y:S11]  /*4c00*/  @!P0 BRA `(.L_x_90) ;  /* 0x0000000000188947 */ /* 0x000ff60003800000 */
[----:B------:R-:W-:Y:S02]  /*4c10*/  LOP3.LUT P0, RZ, R158, 0xff, RZ, 0xc0, !PT ;  /* 0x000000ff9eff7812 */ /* 0x000fe4000780c0ff */
[----:B------:R-:W-:Y:S04]  /*4c20*/  ISETP.NE.U32.AND P1, PT, R2, RZ, PT ;  /* 0x000000ff0200720c */ /* 0x000fe80003f25070 */
[----:B------:R-:W-:Y:S04]  /*4c30*/  ISETP.NE.AND.EX P1, PT, R3, RZ, PT, P1 ;  /* 0x000000ff0300720c */ /* 0x000fe80003f25310 */
[----:B------:R-:W-:Y:S03]  /*4c40*/  PLOP3.LUT P1, PT, P1, PT, PT, 0x8, 0x80 ;  /* 0x000000000080781c */ /* 0x000fe60000f2e170 */
[----:B------:R-:W-:Y:S11]  /*4c50*/  @P0 FSETP.EQ.AND P1, PT, R73, RZ, PT ;  /* 0x000000ff4900020b */ /* 0x000ff60003f22000 */
[----:B------:R-:W-:Y:S02]  /*4c60*/  @!UPT UIADD3 URZ, UPT, UPT, URZ, URZ, URZ ;  /* 0x000000fffffff290 */ /* 0x000fe4000fffe0ff */
.L_x_90:
[----:B------:R-:W3:Y:S01]  /*4c70*/  SYNCS.PHASECHK.TRANS64.TRYWAIT P2, [UR21+0x40], R9 ;  /* 0x00004009ff0075a7 */ /* 0x000ee20008041115 */
[----:B------:R-:W-:Y:S04]  /*4c80*/  ELECT P0, URZ, PT ;  /* 0x0000000000ff782f */ /* 0x000fe80003800000 */
[----:B------:R-:W-:Y:S11]  /*4c90*/  PLOP3.LUT P1, PT, P1, P0, PT, 0xf2, 0x2f ;  /* 0x00000000002f781c */ /* 0x000ff60000f21e72 */
[----:B------:R-:W-:Y:S02]  /*4ca0*/  @!UPT UIADD3 URZ, UPT, UPT, URZ, URZ, URZ ;  /* 0x000000fffffff290 */ /* 0x000fe4000fffe0ff */
[----:B------:R-:W-:Y:S05]  /*4cb0*/  @!P1 IADD3 R8, P0, PT, R16, 0x580, RZ ;  /* 0x0000058010089810 */ /* 0x000fea0007f1e0ff */
[----:B------:R-:W-:Y:S01]  /*4cc0*/  @!P1 IMAD.X R6, RZ, RZ, R17, P0 ;  /* 0x000000ffff069224 */ /* 0x000fe200000e0611 */
[----:B---3--:R-:W-:Y:S07]  /*4cd0*/  @!P2 BRA `(.L_x_91) ;  /* 0x00000048003ca947 */ /* 0x008fee0003800000 */
.L_x_154:
[----:B------:R-:W-:Y:S01]  /*4ce0*/  @!P1 R2UR UR5, R8 ;  /* 0x00000000080592ca */ /* 0x000fe200000e0000 */
[----:B------:R-:W-:Y:S01]  /*4cf0*/  VOTEU.ALL UP0, P1 ;  /* 0x0000000000ff7886 */ /* 0x000fe20000800000 */
[----:B------:R-:W-:Y:S01]  /*4d00*/  @!P1 R2UR UR4, R6 ;  /* 0x00000000060492ca */ /* 0x000fe200000e0000 */
[----:B--2---:R-:W-:Y:S01]  /*4d10*/  @!P1 IMAD.MOV.U32 R0, RZ, RZ, 0x2000 ;  /* 0x00002000ff009424 */ /* 0x004fe200078e00ff */
[----:B------:R-:W-:Y:S01]  /*4d20*/  UMOV UR6, 0x0 ;  /* 0x0000000000067882 */ /* 0x000fe20000000000 */
[----:B------:R-:W-:Y:S01]  /*4d30*/  UMOV UR7, 0x10000000 ;  /* 0x1000000000077882 */ /* 0x000fe20000000000 */
[----:B------:R-:W-:Y:S01]  /*4d40*/  @!UP0 UIADD3 UR16, UPT, UPT, UR21, 0x200, URZ ;  /* 0x0000020015108890 */ /* 0x000fe2000fffe0ff */
[----:B------:R-:W-:Y:S01]  /*4d50*/  VIADD R14, R14, 0x1 ;  /* 0x000000010e0e7836 */ /* 0x000fe20000000000 */
[----:B------:R-:W-:Y:S01]  /*4d60*/  VOTEU.ALL UP0, P1 ;  /* 0x0000000000ff7886 */ /* 0x000fe20000800000 */
[----:B------:R-:W-:Y:S04]  /*4d70*/  UMOV UR20, UR36 ;  /* 0x0000002400147c82 */ /* 0x000fe80008000000 */
[----:B------:R-:W-:Y:S02]  /*4d80*/  IMAD.U32 R10, RZ, RZ, UR5 ;  /* 0x00000005ff0a7e24 */ /* 0x000fe4000f8e00ff */
[----:B------:R-:W-:Y:S03]  /*4d90*/  IMAD.U32 R11, RZ, RZ, UR4 ;  /* 0x00000004ff0b7e24 */ /* 0x000fe6000f8e00ff */
[----:B------:R-:W-:Y:S02]  /*4da0*/  @!P1 R2UR UR4, R10 ;  /* 0x000000000a0492ca */ /* 0x000fe400000e0000 */
[----:B------:R-:W-:Y:S11]  /*4db0*/  @!P1 R2UR UR5, R11 ;  /* 0x000000000b0592ca */ /* 0x000ff600000e0000 */
[----:B------:R-:W-:Y:S02]  /*4dc0*/  @!UPT UIADD3 URZ, UPT, UPT, URZ, URZ, URZ ;  /* 0x000000fffffff290 */ /* 0x000fe4000fffe0ff */
[----:B------:R2:W-:Y:S01]  /*4dd0*/  @!UP0 UTMALDG.3D [UR16], [UR4], desc[UR6] ;  /* 0x00000610040085b4 */ /* 0x0005e20008011000 */
[----:B------:R2:W-:Y:S01]  /*4de0*/  @!P1 SYNCS.ARRIVE.TRANS64.RED.A0TR RZ, [UR21+0x30], R0 ;  /* 0x00003000ffff99a7 */ /* 0x0005e20008300415 */
[----:B------:R-:W-:Y:S01]  /*4df0*/  SYNCS.ARRIVE.TRANS64.RED.A1T0 RZ, [UR34], RZ ;  /* 0x000000ffffff79a7 */ /* 0x000fe20008100422 */
[----:B------:R-:W3:Y:S02]  /*4e00*/  SYNCS.PHASECHK.TRANS64.TRYWAIT P0, [UR21+0x48], R9 ;  /* 0x00004809ff0075a7 */ /* 0x000ee40008001115 */
[----:B--23--:R-:W-:Y:S05]  /*4e10*/  @!P0 BRA `(.L_x_92) ;  /* 0x0000004800048947 */ /* 0x00cfea0003800000 */
.L_x_156:
[----:B------:R-:W-:Y:S01]  /*4e20*/  @!P1 IADD3 R6, P0, PT, R16, 0x580, RZ ;  /* 0x0000058010069810 */ /* 0x000fe20007f1e0ff */
[----:B------:R-:W-:Y:S01]  /*4e30*/  VOTEU.ALL UP0, P1 ;  /* 0x0000000000ff7886 */ /* 0x000fe20000800000 */
[----:B------:R-:W-:Y:S01]  /*4e40*/  UMOV UR6, 0x0 ;  /* 0x0000000000067882 */ /* 0x000fe20000000000 */
[----:B------:R-:W-:Y:S01]  /*4e50*/  UMOV UR7, 0x10000000 ;  /* 0x1000000000077882 */ /* 0x000fe20000000000 */
[----:B------:R-:W-:Y:S01]  /*4e60*/  @!P1 R2UR UR5, R6 ;  /* 0x00000000060592ca */ /* 0x000fe200000e0000 */
[----:B--2---:R-:W-:Y:S01]  /*4e70*/  @!P1 IMAD.X R0, RZ, RZ, R17, P0 ;  /* 0x000000ffff009224 */ /* 0x004fe200000e0611 */
[----:B------:R-:W-:Y:S01]  /*4e80*/  @!UP0 UIADD3 UR10, UPT, UPT, UR18, 0x40, URZ ;  /* 0x00000040120a8890 */ /* 0x000fe2000fffe0ff */
[----:B------:R-:W-:Y:S01]  /*4e90*/  ISETP.NE.AND P0, PT, R14, 0x2, PT ;  /* 0x000000020e00780c */ /* 0x000fe20003f05270 */
[----:B------:R-:W-:Y:S01]  /*4ea0*/  @!UP0 UIADD3 UR8, UPT, UPT, UR21, 0x2200, URZ ;  /* 0x0000220015088890 */ /* 0x000fe2000fffe0ff */
[----:B------:R-:W-:Y:S01]  /*4eb0*/  LOP3.LUT R15, R15, 0x1, RZ, 0x3c, !PT ;  /* 0x000000010f0f7812 */ /* 0x000fe200078e3cff */
[----:B------:R-:W-:Y:S01]  /*4ec0*/  @!UP0 UIADD3 UR9, UPT, UPT, UR21, 0x38, URZ ;  /* 0x0000003815098890 */ /* 0x000fe2000fffe0ff */
[----:B------:R-:W-:Y:S01]  /*4ed0*/  @!P1 R2UR UR4, R0 ;  /* 0x00000000000492ca */ /* 0x000fe200000e0000 */
[----:B------:R-:W-:Y:S01]  /*4ee0*/  VOTEU.ALL UP0, P1 ;  /* 0x0000000000ff7886 */ /* 0x000fe20000800000 */
[----:B------:R-:W-:Y:S01]  /*4ef0*/  UMOV UR11, UR19 ;  /* 0x00000013000b7c82 */ /* 0x000fe20008000000 */
[----:B------:R-:W-:Y:S01]  /*4f00*/  UMOV UR12, UR36 ;  /* 0x00000024000c7c82 */ /* 0x000fe20008000000 */
[----:B------:R-:W-:Y:S01]  /*4f10*/  SEL R0, RZ, 0x1, P0 ;  /* 0x00000001ff007807 */ /* 0x000fe20000000000 */
[----:B------:R-:W-:Y:S01]  /*4f20*/  UIADD3 UR20, UPT, UPT, UR13, UR59, URZ ;  /* 0x0000003b0d147290 */ /* 0x000fe2000fffe0ff */
[----:B------:R-:W-:Y:S01]  /*4f30*/  IMAD.U32 R8, RZ, RZ, UR5 ;  /* 0x00000005ff087e24 */ /* 0x000fe2000f8e00ff */
[----:B------:R-:W-:Y:S01]  /*4f40*/  SEL R14, R14, RZ, P0 ;  /* 0x000000ff0e0e7207 */ /* 0x000fe20000000000 */
[----:B------:R-:W-:Y:S01]  /*4f50*/  UIADD3 UR16, UPT, UPT, UR14, UR62, URZ ;  /* 0x0000003e0e107290 */ /* 0x000fe2000fffe0ff */
[----:B------:R-:W-:Y:S01]  /*4f60*/  LOP3.LUT R13, R13, R0, RZ, 0x3c, !PT ;  /* 0x000000000d0d7212 */ /* 0x000fe200078e3cff */
[----:B------:R-:W-:Y:S01]  /*4f70*/  UPLOP3.LUT UP3, UPT, UPT, UPT, UPT, 0x80, 0x8 ;  /* 0x000000000008789c */ /* 0x000fe20003f6f070 */
[----:B------:R-:W-:Y:S02]  /*4f80*/  UMOV UR36, UR26 ;  /* 0x0000001a00247c82 */ /* 0x000fe40008000000 */
[----:B------:R-:W-:Y:S01]  /*4f90*/  IMAD.U32 R9, RZ, RZ, UR4 ;  /* 0x00000004ff097e24 */ /* 0x000fe2000f8e00ff */
[----:B------:R-:W-:Y:S04]  /*4fa0*/  @!P1 R2UR UR4, R8 ;  /* 0x00000000080492ca */ /* 0x000fe800000e0000 */
[----:B------:R-:W-:Y:S11]  /*4fb0*/  @!P1 R2UR UR5, R9 ;  /* 0x00000000090592ca */ /* 0x000ff600000e0000 */
[----:B------:R-:W-:Y:S02]  /*4fc0*/  @!UPT UIADD3 URZ, UPT, UPT, URZ, URZ, URZ ;  /* 0x000000fffffff290 */ /* 0x000fe4000fffe0ff */
[----:B------:R2:W-:Y:S01]  /*4fd0*/  @!UP0 UTMALDG.3D [UR8], [UR4], desc[UR6] ;  /* 0x00000608040085b4 */ /* 0x0005e20008011000 */
[----:B------:R2:W-:Y:S01]  /*4fe0*/  @!P1 SYNCS.ARRIVE.TRANS64.RED.A0TR RZ, [UR21+0x38], R7 ;  /* 0x00003807ffff99a7 */ /* 0x0005e20008300415 */
[----:B------:R-:W-:Y:S01]  /*4ff0*/  SYNCS.ARRIVE.TRANS64.RED.A1T0 RZ, [UR33], RZ ;  /* 0x000000ffffff79a7 */ /* 0x000fe20008100421 */
[----:B------:R-:W-:Y:S05]  /*5000*/  BRA.U UP1, `(.L_x_93) ;  /* 0xfffffff5012c7547 */ /* 0x000fea000b83ffff */
[----:B------:R-:W-:-:S04]  /*5010*/  SHF.L.U32 R3, R15, 0x1f, RZ ;  /* 0x0000001f0f037819 */ /* 0x000fc800000006ff */
[----:B------:R-:W3:Y:S02]  /*5020*/  SYNCS.PHASECHK.TRANS64.TRYWAIT P0, [UR21+0x40], R3 ;  /* 0x00004003ff0075a7 */ /* 0x000ee40008001115 */
[----:B---3--:R-:W-:Y:S05]  /*5030*/  @!P0 BRA `(.L_x_94) ;  /* 0x0000004400948947 */ /* 0x008fea0003800000 */
.L_x_158:
[----:B---3--:R-:W-:-:S07]  /*5040*/  MOV R0, UR21 ;  /* 0x0000001500007c02 */ /* 0x008fce0008000f00 */
.L_x_95:
[----:B---3--:R-:W-:-:S04]  /*5050*/  SHF.L.U32 R3, R15, 0x1f, RZ ;  /* 0x0000001f0f037819 */ /* 0x008fc800000006ff */
[----:B------:R3:W4:Y:S03]  /*5060*/  SYNCS.PHASECHK.TRANS64.TRYWAIT P0, [R0+URZ+0x48], R3 ;  /* 0x00004803000075a7 */ /* 0x00072600080011ff */
[----:B----4-:R-:W-:Y:S05]  /*5070*/  @!P0 NANOSLEEP.SYNCS 0x989680 ;  /* 0x009896800000895d */ /* 0x010fea0003900000 */
[----:B------:R-:W4:Y:S02]  /*5080*/  @!P0 SYNCS.PHASECHK.TRANS64 P0, [R0+URZ+0x48], R3 ;  /* 0x00004803000085a7 */ /* 0x000f2400080010ff */
[----:B-12-4-:R-:W-:Y:S05]  /*5090*/  @P0 EXIT ;  /* 0x000000000000094d */ /* 0x016fea0003800000 */
[----:B------:R-:W-:Y:S05]  /*50a0*/  BRA `(.L_x_95) ;  /* 0xfffffffc00e87947 */ /* 0x000fea000383ffff */
.L_x_84:
[----:B------:R-:W-:-:S06]  /*50b0*/  UISETP.GE.AND UP0, UPT, UR13, 0x4, UPT ;  /* 0x000000040d00788c */ /* 0x000fcc000bf06270 */
[----:B------:R-:W-:-:S13]  /*50c0*/  PLOP3.LUT P0, PT, PT, PT, UP0, 0x80, 0x8 ;  /* 0x000000000008781c */ /* 0x000fda0003f0f008 */
[----:B------:R-:W-:Y:S05]  /*50d0*/  @!P0 EXIT ;  /* 0x000000000000894d */ /* 0x000fea0003800000 */
[----:B------:R-:W-:Y:S01]  /*50e0*/  BAR.SYNC.DEFER_BLOCKING 0x6, 0xa0 ;  /* 0x0182800000007b1d */ /* 0x000fe20000010000 */
[C---:B------:R-:W-:Y:S01]  /*50f0*/  IMAD.SHL.U32 R4, R170.reuse, 0x40, RZ ;  /* 0x00000040aa047824 */ /* 0x040fe200078e00ff */
[C---:B------:R-:W-:Y:S01]  /*5100*/  LOP3.LUT R178, R170.reuse, 0x60, RZ, 0xc0, !PT ;  /* 0x00000060aab27812 */ /* 0x040fe200078ec0ff */
[C---:B------:R-:W-:Y:S01]  /*5110*/  IMAD.SHL.U32 R137, R170.reuse, 0x8, RZ ;  /* 0x00000008aa897824 */ /* 0x040fe200078e00ff */
[C---:B------:R-:W-:Y:S01]  /*5120*/  LOP3.LUT R176, R170.reuse, 0x2, RZ, 0xc0, !PT ;  /* 0x00000002aab07812 */ /* 0x040fe200078ec0ff */
[----:B------:R-:W-:Y:S01]  /*5130*/  IMAD.U32 R69, R170, 0x10000, RZ ;  /* 0x00010000aa457824 */ /* 0x000fe200078e00ff */
[----:B------:R-:W-:Y:S02]  /*5140*/  UMOV UR44, 0x400 ;  /* 0x00000400002c7882 */ /* 0x000fe40000000000 */
[----:B------:R-:W1:Y:S01]  /*5150*/  LDC.64 R156, c[0x0][0x8b0] ;  /* 0x00022c00ff9c7b82 */ /* 0x000e620000000a00 */
[----:B------:R-:W-:Y:S01]  /*5160*/  ULEA UR44, UR48, UR44, 0x18 ;  /* 0x0000002c302c7291 */ /* 0x000fe2000f8ec0ff */
[----:B------:R-:W-:Y:S01]  /*5170*/  LOP3.LUT R6, R4, 0x180, RZ, 0xc0, !PT ;  /* 0x0000018004067812 */ /* 0x000fe200078ec0ff */
[----:B------:R-:W-:Y:S01]  /*5180*/  HFMA2 R68, -RZ, RZ, 0, 0 ;  /* 0x00000000ff447431 */ /* 0x000fe200000001ff */
[----:B------:R-:W-:Y:S01]  /*5190*/  LOP3.LUT R69, R69, 0x600000, RZ, 0xc0, !PT ;  /* 0x0060000045457812 */ /* 0x000fe200078ec0ff */
[----:B------:R-:W-:Y:S01]  /*51a0*/  UIADD3 UR4, UPT, UPT, UR44, 0x4200, URZ ;  /* 0x000042002c047890 */ /* 0x000fe2000fffe0ff */
[----:B------:R-:W-:Y:S01]  /*51b0*/  LOP3.LUT R137, R6, 0x30, R137, 0xf8, !PT ;  /* 0x0000003006897812 */ /* 0x000fe200078ef889 */
[----:B------:R-:W-:Y:S01]  /*51c0*/  IMAD.MOV.U32 R168, RZ, RZ, RZ ;  /* 0x000000ffffa87224 */ /* 0x000fe200078e00ff */
[----:B------:R-:W2:Y:S01]  /*51d0*/  LDC.64 R138, c[0x0][0x8a8] ;  /* 0x00022a00ff8a7b82 */ /* 0x000ea20000000a00 */
[----:B------:R-:W-:Y:S01]  /*51e0*/  LOP3.LUT R170, R170, 0x4, RZ, 0xc0, !PT ;  /* 0x00000004aaaa7812 */ /* 0x000fe200078ec0ff */
[----:B------:R-:W-:Y:S01]  /*51f0*/  IMAD.MOV.U32 R162, RZ, RZ, RZ ;  /* 0x000000ffffa27224 */ /* 0x000fe200078e00ff */
[----:B------:R-:W-:-:S02]  /*5200*/  LOP3.LUT R137, R137, 0x1e40, R4, 0xf8, !PT ;  /* 0x00001e4089897812 */ /* 0x000fc400078ef804 */
[----:B------:R-:W-:Y:S01]  /*5210*/  CS2R R166, SRZ ;  /* 0x0000000000a67805 */ /* 0x000fe2000001ff00 */
[----:B------:R-:W-:Y:S01]  /*5220*/  IMAD.MOV.U32 R165, RZ, RZ, RZ ;  /* 0x000000ffffa57224 */ /* 0x000fe200078e00ff */
[----:B------:R-:W-:Y:S01]  /*5230*/  IADD3 R169, PT, PT, -R170, 0x2, RZ ;  /* 0x00000002aaa97810 */ /* 0x000fe20007ffe1ff */
[----:B------:R-:W-:Y:S01]  /*5240*/  IMAD.MOV R164, RZ, RZ, -R176 ;  /* 0x000000ffffa47224 */ /* 0x000fe200078e0ab0 */
[----:B------:R-:W-:Y:S01]  /*5250*/  IADD3 R171, PT, PT, R137, UR44, RZ ;  /* 0x0000002c89ab7c10 */ /* 0x000fe2000fffe0ff */
[----:B------:R-:W3:Y:S01]  /*5260*/  LDS R0, [UR44+0x110] ;  /* 0x0001102cff007984 */ /* 0x000ee20008000800 */
[----:B------:R-:W-:Y:S01]  /*5270*/  IMAD.MOV R163, RZ, RZ, -R170 ;  /* 0x000000ffffa37224 */ /* 0x000fe200078e0aaa */
[----:B------:R-:W-:Y:S01]  /*5280*/  MOV R177, UR4 ;  /* 0x0000000400b17c02 */ /* 0x000fe20008000f00 */
[----:B------:R-:W4:Y:S01]  /*5290*/  LDCU UR57, c[0x0][0x370] ;  /* 0x00006e00ff3977ac */ /* 0x000f220008000800 */
[----:B------:R-:W-:Y:S01]  /*52a0*/  VIADD R171, R171, 0x200 ;  /* 0x00000200abab7836 */ /* 0x000fe20000000000 */
[----:B------:R-:W1:Y:S01]  /*52b0*/  LDCU UR43, c[0x0][0xb0c] ;  /* 0x00016180ff2b77ac */ /* 0x000e620008000800 */
[----:B------:R-:W1:Y:S01]  /*52c0*/  LDCU UR39, c[0x0][0xb30] ;  /* 0x00016600ff2777ac */ /* 0x000e620008000800 */
[----:B------:R-:W1:Y:S01]  /*52d0*/  LDCU.64 UR46, c[0x0][0x888] ;  /* 0x00011100ff2e77ac */ /* 0x000e620008000a00 */
[----:B------:R-:W1:Y:S01]  /*52e0*/  LDCU.64 UR40, c[0x0][0xb28] ;  /* 0x00016500ff2877ac */ /* 0x000e620008000a00 */
[----:B------:R-:W1:Y:S01]  /*52f0*/  LDCU.64 UR60, c[0x0][0x890] ;  /* 0x00011200ff3c77ac */ /* 0x000e620008000a00 */
[----:B------:R-:W1:Y:S01]  /*5300*/  LDCU.128 UR52, c[0x0][0xb10] ;  /* 0x00016200ff3477ac */ /* 0x000e620008000c00 */
[----:B------:R-:W1:Y:S01]  /*5310*/  LDCU UR56, c[0x0][0x374] ;  /* 0x00006e80ff3877ac */ /* 0x000e620008000800 */
[----:B------:R-:W-:Y:S01]  /*5320*/  UIADD3 UR63, UPT, UPT, UR44, 0x200, URZ ;  /* 0x000002002c3f7890 */ /* 0x000fe2000fffe0ff */
[----:B-1234-:R-:W-:-:S11]  /*5330*/  IMAD.IADD R69, R0, 0x1, R69 ;  /* 0x0000000100457824 */ /* 0x01efd600078e0245 */
.L_x_122:
[C---:B------:R-:W-:Y:S02]  /*5340*/  LEA R3, R162.reuse, UR44, 0x3 ;  /* 0x0000002ca2037c11 */ /* 0x040fe4000f8e18ff */
[----:B------:R-:W-:Y:S02]  /*5350*/  SHF.L.U32 R0, R167, 0x1f, RZ ;  /* 0x0000001fa7007819 */ /* 0x000fe400000006ff */
[----:B------:R-:W-:Y:S02]  /*5360*/  LEA R5, R162, UR44, 0x4 ;  /* 0x0000002ca2057c11 */ /* 0x000fe4000f8e20ff */
[----:B-1----:R-:W1:Y:S02]  /*5370*/  SYNCS.PHASECHK.TRANS64.TRYWAIT P0, [R3+URZ+0x60], R0 ;  /* 0x00006000030075a7 */ /* 0x002e6400080011ff */
[----:B-1----:R-:W-:Y:S05]  /*5380*/  @!P0 BRA `(.L_x_96) ;  /* 0x0000004000d88947 */ /* 0x002fea0003800000 */
.L_x_159:
        /* <DEDUP_REMOVED lines=11> */
[----:B------:R-:W-:Y:S01]  /*5440*/  PLOP3.LUT P0, PT, PT, PT, UP1, 0x80, 0x8 ;  /* 0x000000000008781c */ /* 0x000fe20003f0f018 */
[----:B------:R-:W-:Y:S11]  /*5450*/  UP2UR UR45, UPR, URZ, 0x2 ;  /* 0x00000002ff2d7883 */ /* 0x000ff60008000000 */
[----:B------:R-:W-:Y:S01]  /*5460*/  @!UPT UIADD3 URZ, UPT, UPT, URZ, URZ, URZ ;  /* 0x000000fffffff290 */ /* 0x000fe2000fffe0ff */
[----:B-1----:R-:W-:Y:S02]  /*5470*/  @P0 SHF.R.U32.HI R0, RZ, 0x10, R5 ;  /* 0x00000010ff000819 */ /* 0x002fe40000011605 */
        /* <DEDUP_REMOVED lines=12> */
[----:B------:R-:W2:Y:S01]  /*5540*/  LDCU UR12, c[0x0][0xb20] ;  /* 0x00016400ff0c77ac */ /* 0x000ea20008000800 */
[----:B------:R-:W-:Y:S02]  /*5550*/  UIMAD.WIDE.U32 UR4, UR56, UR55, URZ ;  /* 0x00000037380472a5 */ /* 0x000fe4000f8e00ff */
[----:B------:R-:W-:Y:S02]  /*5560*/  UIMAD.WIDE.U32 UR6, UR57, UR52, URZ ;  /* 0x00000034390672a5 */ /* 0x000fe4000f8e00ff */
[----:B------:R-:W-:Y:S02]  /*5570*/  UISETP.NE.AND UP0, UPT, UR54, 0x1, UPT ;  /* 0x000000013600788c */ /* 0x000fe4000bf05270 */
[----:B------:R-:W-:Y:S02]  /*5580*/  UIMAD.WIDE.U32 UR8, UR37, UR55, URZ ;  /* 0x00000037250872a5 */ /* 0x000fe4000f8e00ff */
[----:B------:R-:W-:Y:S02]  /*5590*/  UIMAD.WIDE.U32 UR10, UR38, UR52, URZ ;  /* 0x00000034260a72a5 */ /* 0x000fe4000f8e00ff */
[----:B------:R-:W-:Y:S02]  /*55a0*/  UISETP.NE.AND UP1, UPT, UR43, 0x1, UPT ;  /* 0x000000012b00788c */ /* 0x000fe4000bf25270 */
[----:B------:R-:W-:Y:S01]  /*55b0*/  UISETP.NE.AND UP2, UPT, UR42, 0x1, UPT ;  /* 0x000000012a00788c */ /* 0x000fe2000bf45270 */
[----:B------:R-:W-:Y:S02]  /*55c0*/  UMOV UR4, UR5 ;  /* 0x0000000500047c82 */ /* 0x000fe40008000000 */
[----:B--2---:R-:W-:Y:S03]  /*55d0*/  USHF.R.U32.HI UR5, URZ, UR12, UR4 ;  /* 0x0000000cff057299 */ /* 0x004fe60008011604 */
[----:B------:R-:W-:Y:S02]  /*55e0*/  UMOV UR4, UR7 ;  /* 0x0000000700047c82 */ /* 0x000fe40008000000 */
[----:B------:R-:W-:Y:S02]  /*55f0*/  USHF.R.U32.HI UR7, URZ, UR53, UR4 ;  /* 0x00000035ff077299 */ /* 0x000fe40008011604 */
[----:B------:R-:W-:Y:S02]  /*5600*/  USEL UR4, UR56, UR5, !UP0 ;  /* 0x0000000538047287 */ /* 0x000fe4000c000000 */
[----:B------:R-:W-:Y:S01]  /*5610*/  USEL UR7, UR57, UR7, !UP1 ;  /* 0x0000000739077287 */ /* 0x000fe2000c800000 */
[----:B------:R-:W-:Y:S01]  /*5620*/  UMOV UR5, UR9 ;  /* 0x0000000900057c82 */ /* 0x000fe20008000000 */
[----:B------:R-:W-:Y:S02]  /*5630*/  UIMAD.WIDE.U32 UR8, UR4, UR40, URZ ;  /* 0x00000028040872a5 */ /* 0x000fe4000f8e00ff */
[----:B------:R-:W-:Y:S03]  /*5640*/  USHF.R.U32.HI UR6, URZ, UR12, UR5 ;  /* 0x0000000cff067299 */ /* 0x000fe60008011605 */
[----:B------:R-:W-:Y:S01]  /*5650*/  UMOV UR5, UR11 ;  /* 0x0000000b00057c82 */ /* 0x000fe20008000000 */
[----:B------:R-:W-:Y:S02]  /*5660*/  UIMAD.WIDE.U32 UR10, UR7, UR40, URZ ;  /* 0x00000028070a72a5 */ /* 0x000fe4000f8e00ff */
[----:B------:R-:W-:Y:S02]  /*5670*/  USHF.R.U32.HI UR12, URZ, UR53, UR5 ;  /* 0x00000035ff0c7299 */ /* 0x000fe40008011605 */
[----:B------:R-:W-:Y:S01]  /*5680*/  USEL UR6, UR37, UR6, !UP0 ;  /* 0x0000000625067287 */ /* 0x000fe2000c000000 */
[----:B------:R-:W-:Y:S02]  /*5690*/  UMOV UR5, UR9 ;  /* 0x0000000900057c82 */ /* 0x000fe40008000000 */
[----:B------:R-:W-:Y:S01]  /*56a0*/  UMOV UR10, UR11 ;  /* 0x0000000b000a7c82 */ /* 0x000fe20008000000 */
[----:B------:R-:W-:Y:S02]  /*56b0*/  @UP2 USHF.R.U32.HI UR4, URZ, UR41, UR5 ;  /* 0x00000029ff042299 */ /* 0x000fe40008011605 */
[----:B------:R-:W-:Y:S02]  /*56c0*/  @UP2 USHF.R.U32.HI UR7, URZ, UR41, UR10 ;  /* 0x00000029ff072299 */ /* 0x000fe4000801160a */
[----:B------:R-:W-:Y:S02]  /*56d0*/  UIMAD UR4, UR42, UR4, URZ ;  /* 0x000000042a0472a4 */ /* 0x000fe4000f8e02ff */
[----:B------:R-:W-:Y:S02]  /*56e0*/  UIMAD.WIDE.U32 UR10, UR6, UR40, URZ ;  /* 0x00000028060a72a5 */ /* 0x000fe4000f8e00ff */
[----:B------:R-:W-:Y:S02]  /*56f0*/  USEL UR5, UR38, UR12, !UP1 ;  /* 0x0000000c26057287 */ /* 0x000fe4000c800000 */
[----:B------:R-:W-:Y:S02]  /*5700*/  UIMAD UR8, UR42, UR7, URZ ;  /* 0x000000072a0872a4 */ /* 0x000fe4000f8e02ff */
[----:B------:R-:W-:Y:S03]  /*5710*/  UISETP.GE.AND UP0, UPT, UR6, UR4, UPT ;  /* 0x000000040600728c */ /* 0x000fe6000bf06270 */
[----:B------:R-:W-:Y:S01]  /*5720*/  UMOV UR4, UR11 ;  /* 0x0000000b00047c82 */ /* 0x000fe20008000000 */
[----:B------:R-:W-:Y:S02]  /*5730*/  UISETP.GE.OR UP0, UPT, UR5, UR8, UP0 ;  /* 0x000000080500728c */ /* 0x000fe40008706670 */
[----:B------:R-:W-:Y:S02]  /*5740*/  USHF.R.U32.HI UR4, URZ, UR41, UR4 ;  /* 0x00000029ff047299 */ /* 0x000fe40008011604 */
[----:B------:R-:W-:Y:S02]  /*5750*/  UIMAD.WIDE.U32 UR8, UR5, UR40, URZ ;  /* 0x00000028050872a5 */ /* 0x000fe4000f8e00ff */
[----:B------:R-:W-:Y:S02]  /*5760*/  USEL UR11, UR6, UR4, !UP2 ;  /* 0x00000004060b7287 */ /* 0x000fe4000d000000 */
[----:B------:R-:W-:Y:S02]  /*5770*/  UIADD3 UR8, UPT, UPT, -UR5, URZ, URZ ;  /* 0x000000ff05087290 */ /* 0x000fe4000fffe1ff */
[----:B------:R-:W-:Y:S01]  /*5780*/  UIADD3 UR10, UPT, UPT, -UR11, URZ, URZ ;  /* 0x000000ff0b0a7290 */ /* 0x000fe2000fffe1ff */
[----:B------:R-:W-:Y:S01]  /*5790*/  @!UP0 UMOV UR4, UR9 ;  /* 0x0000000900048c82 */ /* 0x000fe20008000000 */
[----:B------:R-:W-:Y:S02]  /*57a0*/  UIADD3 UR9, UPT, UPT, -UR6, URZ, URZ ;  /* 0x000000ff06097290 */ /* 0x000fe4000fffe1ff */
[----:B------:R-:W-:Y:S02]  /*57b0*/  @!UP0 USHF.R.U32.HI UR4, URZ, UR41, UR4 ;  /* 0x00000029ff048299 */ /* 0x000fe40008011604 */
[----:B------:R-:W-:Y:S02]  /*57c0*/  UIMAD UR10, UR42, UR10, UR6 ;  /* 0x0000000a2a0a72a4 */ /* 0x000fe4000f8e0206 */
[----:B------:R-:W-:Y:S04]  /*57d0*/  @!UP0 USEL UR4, UR5, UR4, !UP2 ;  /* 0x0000000405048287 */ /* 0x000fe8000d000000 */
[----:B------:R-:W-:Y:S02]  /*57e0*/  @!UP0 UIMAD UR10, UR7, UR10, UR4 ;  /* 0x0000000a070a82a4 */ /* 0x000fe4000f8e0204 */
[----:B------:R-:W-:Y:S02]  /*57f0*/  @!UP0 UIADD3 UR11, UPT, UPT, UR11, -UR4, URZ ;  /* 0x800000040b0b8290 */ /* 0x000fe4000fffe0ff */
[----:B------:R-:W-:Y:S02]  /*5800*/  UIMAD UR7, UR43, UR8, UR38 ;  /* 0x000000082b0772a4 */ /* 0x000fe4000f8e0226 */
[----:B------:R-:W-:Y:S02]  /*5810*/  @!UP0 UIMAD UR6, UR11, UR42, UR5 ;  /* 0x0000002a0b0682a4 */ /* 0x000fe4000f8e0205 */
[----:B------:R-:W-:Y:S01]  /*5820*/  UIMAD UR4, UR54, UR9, UR37 ;  /* 0x00000009360472a4 */ /* 0x000fe2000f8e0225 */
[----:B------:R-:W-:Y:S02]  /*5830*/  @!UP0 UMOV UR5, UR10 ;  /* 0x0000000a00058c82 */ /* 0x000fe40008000000 */
[----:B------:R-:W-:Y:S02]  /*5840*/  UIMAD UR38, UR5, UR43, UR7 ;  /* 0x0000002b052672a4 */ /* 0x000fe4000f8e0207 */
[----:B------:R-:W-:Y:S11]  /*5850*/  UIMAD UR37, UR6, UR54, UR4 ;  /* 0x00000036062572a4 */ /* 0x000ff6000f8e0204 */
[----:B------:R-:W-:Y:S01]  /*5860*/  @!UPT UIADD3 URZ, UPT, UPT, URZ, URZ, URZ ;  /* 0x000000fffffff290 */ /* 0x000fe2000fffe0ff */
.L_x_97:
[----:B------:R-:W-:Y:S01]  /*5870*/  UISETP.NE.AND UP0, UPT, UR39, 0x1, UPT ;  /* 0x000000012700788c */ /* 0x000fe2000bf05270 */
[----:B------:R-:W-:Y:S01]  /*5880*/  IADD3 R162, PT, PT, R162, 0x1, RZ ;  /* 0x00000001a2a27810 */ /* 0x000fe20007ffe0ff */
[----:B------:R-:W-:Y:S02]  /*5890*/  USHF.L.U32 UR50, UR16, 0x7, URZ ;  /* 0x0000000710327899 */ /* 0x000fe400080006ff */
[----:B------:R-:W-:Y:S07]  /*58a0*/  USHF.L.U32 UR49, UR20, 0x7, URZ ;  /* 0x0000000714317899 */ /* 0x000fee00080006ff */
[----:B------:R-:W2:Y:S01]  /*58b0*/  @!UP0 LDCU.128 UR12, c[0x0][0xb10] ;  /* 0x00016200ff0c87ac */ /* 0x000ea20008000c00 */
[----:B------:R-:W3:Y:S01]  /*58c0*/  @!UP0 LDCU UR5, c[0x0][0xb0c] ;  /* 0x00016180ff0587ac */ /* 0x000ee20008000800 */
[----:B------:R-:W4:Y:S01]  /*58d0*/  @!UP0 LDCU UR10, c[0x0][0xb20] ;  /* 0x00016400ff0a87ac */ /* 0x000f220008000800 */
[----:B--2---:R-:W-:Y:S02]  /*58e0*/  UIMAD.WIDE.U32 UR8, UR38, UR12, URZ ;  /* 0x0000000c260872a5 */ /* 0x004fe4000f8e00ff */
[----:B------:R-:W-:Y:S02]  /*58f0*/  UIMAD.WIDE.U32 UR6, UR37, UR15, URZ ;  /* 0x0000000f250672a5 */ /* 0x000fe4000f8e00ff */
[----:B------:R-:W-:Y:S03]  /*5900*/  @!UP0 UISETP.NE.AND UP1, UPT, UR14, 0x1, UPT ;  /* 0x000000010e00888c */ /* 0x000fe6000bf25270 */
[----:B------:R-:W-:Y:S01]  /*5910*/  @!UP0 UMOV UR4, UR9 ;  /* 0x0000000900048c82 */ /* 0x000fe20008000000 */
[----:B---3--:R-:W-:Y:S02]  /*5920*/  @!UP0 UISETP.NE.AND UP2, UPT, UR5, 0x1, UPT ;  /* 0x000000010500888c */ /* 0x008fe4000bf45270 */
[----:B------:R-:W-:Y:S01]  /*5930*/  @!UP0 USHF.R.U32.HI UR4, URZ, UR13, UR4 ;  /* 0x0000000dff048299 */ /* 0x000fe20008011604 */
[----:B------:R-:W-:Y:S02]  /*5940*/  @!UP0 UMOV UR6, UR7 ;  /* 0x0000000700068c82 */ /* 0x000fe40008000000 */
[----:B----4-:R-:W-:Y:S02]  /*5950*/  @!UP0 USHF.R.U32.HI UR6, URZ, UR10, UR6 ;  /* 0x0000000aff068299 */ /* 0x010fe40008011606 */
[----:B------:R-:W-:Y:S02]  /*5960*/  @!UP0 USEL UR7, UR38, UR4, !UP2 ;  /* 0x0000000426078287 */ /* 0x000fe4000d000000 */
[----:B------:R-:W-:Y:S04]  /*5970*/  @!UP0 USEL UR6, UR37, UR6, !UP1 ;  /* 0x0000000625068287 */ /* 0x000fe8000c800000 */
[----:B------:R-:W-:Y:S02]  /*5980*/  @!UP0 UIADD3 UR4, UPT, UPT, -UR7, UR6, URZ ;  /* 0x0000000607048290 */ /* 0x000fe4000fffe1ff */
[----:B------:R-:W-:Y:S02]  /*5990*/  @!UP0 UIADD3 UR6, UPT, UPT, UR7, -UR6, URZ ;  /* 0x8000000607068290 */ /* 0x000fe4000fffe0ff */
[----:B------:R-:W-:Y:S02]  /*59a0*/  @!UP0 UIMAD UR38, UR4, UR5, UR38 ;  /* 0x00000005042682a4 */ /* 0x000fe4000f8e0226 */
[----:B------:R-:W-:Y:S02]  /*59b0*/  @!UP0 UIMAD UR37, UR6, UR14, UR37 ;  /* 0x0000000e062582a4 */ /* 0x000fe4000f8e0225 */
[----:B------:R-:W-:Y:S09]  /*59c0*/  ULOP3.LUT UP0, URZ, UR63, 0x1b0, URZ, 0xc0, !UPT ;  /* 0x000001b03fff7892 */ /* 0x000ff2000f80c0ff */
[----:B------:R-:W-:Y:S05]  /*59d0*/  BRA.U !UP0, `(.L_x_98) ;  /* 0x0000000108407547 */ /* 0x000fea000b800000 */
[----:B------:R-:W2:Y:S01]  /*59e0*/  LDCU.64 UR8, c[0x4][0x80] ;  /* 0x01001000ff0877ac */ /* 0x000ea20008000a00 */
[----:B------:R-:W-:Y:S01]  /*59f0*/  MOV R3, 0x0 ;  /* 0x0000000000037802 */ /* 0x000fe20000000f00 */
[----:B------:R-:W-:Y:S02]  /*5a00*/  HFMA2 R12, -RZ, RZ, 0, 5.9604644775390625e-08 ;  /* 0x00000001ff0c7431 */ /* 0x000fe400000001ff */
[----:B------:R-:W-:Y:S02]  /*5a10*/  IMAD.MOV.U32 R8, RZ, RZ, 0x70 ;  /* 0x00000070ff087424 */ /* 0x000fe400078e00ff */
[----:B------:R-:W-:Y:S01]  /*5a20*/  IMAD.MOV.U32 R13, RZ, RZ, RZ ;  /* 0x000000ffff0d7224 */ /* 0x000fe200078e00ff */
[----:B------:R-:W3:Y:S01]  /*5a30*/  LDCU.64 UR6, c[0x4][0x88] ;  /* 0x01001100ff0677ac */ /* 0x000ee20008000a00 */
[----:B------:R-:W4:Y:S01]  /*5a40*/  LDC.64 R2, c[0x4][R3] ;  /* 0x0100000003027b82 */ /* 0x000f220000000a00 */
[----:B------:R-:W1:Y:S01]  /*5a50*/  LDCU.64 UR4, c[0x4][0x8] ;  /* 0x01000100ff0477ac */ /* 0x000e620008000a00 */
[----:B--2---:R-:W-:Y:S01]  /*5a60*/  MOV R5, UR9 ;  /* 0x0000000900057c02 */ /* 0x004fe20008000f00 */
[----:B------:R-:W-:Y:S01]  /*5a70*/  IMAD.U32 R4, RZ, RZ, UR8 ;  /* 0x00000008ff047e24 */ /* 0x000fe2000f8e00ff */
[----:B---3--:R-:W-:Y:S01]  /*5a80*/  MOV R7, UR7 ;  /* 0x0000000700077c02 */ /* 0x008fe20008000f00 */
[----:B------:R-:W-:Y:S01]  /*5a90*/  IMAD.U32 R6, RZ, RZ, UR6 ;  /* 0x00000006ff067e24 */ /* 0x000fe2000f8e00ff */
[----:B-1----:R-:W-:Y:S01]  /*5aa0*/  MOV R11, UR5 ;  /* 0x00000005000b7c02 */ /* 0x002fe20008000f00 */
[----:B------:R-:W-:Y:S02]  /*5ab0*/  IMAD.U32 R10, RZ, RZ, UR4 ;  /* 0x00000004ff0a7e24 */ /* 0x000fe4000f8e00ff */
[----:B------:R-:W-:Y:S07]  /*5ac0*/  LEPC R20, `(.L_x_98) ;  /* 0x000000001014794e */ /* 0x000fee0000000000 */
[----:B----45:R-:W-:Y:S05]  /*5ad0*/  CALL.ABS.NOINC R2 ;  /* 0x0000000002007343 */ /* 0x030fea0003c00000 */
.L_x_98:
[----:B------:R-:W-:Y:S01]  /*5ae0*/  LOP3.LUT P0, RZ, R177, 0x1b0, RZ, 0xc0, !PT ;  /* 0x000001b0b1ff7812 */ /* 0x000fe2000780c0ff */
[----:B------:R-:W-:Y:S11]  /*5af0*/  BSSY.RECONVERGENT B6, `(.L_x_99) ;  /* 0x0000013000067945 */ /* 0x000ff60003800200 */
[----:B------:R-:W-:Y:S01]  /*5b00*/  @!UPT UIADD3 URZ, UPT, UPT, URZ, URZ, URZ ;  /* 0x000000fffffff290 */ /* 0x000fe2000fffe0ff */
[----:B------:R-:W-:Y:S05]  /*5b10*/  @!P0 BRA `(.L_x_100) ;  /* 0x0000000000408947 */ /* 0x000fea0003800000 */
        /* <DEDUP_REMOVED lines=16> */
.L_x_100:
[----:B------:R-:W-:Y:S05]  /*5c20*/  BSYNC.RECONVERGENT B6 ;  /* 0x0000000000067941 */ /* 0x000fea0003800200 */
.L_x_99:
[----:B------:R-:W-:Y:S01]  /*5c30*/  R2UR UR4, R160 ;  /* 0x00000000a00472ca */ /* 0x000fe200000e0000 */
[----:B------:R-:W-:Y:S01]  /*5c40*/  UISETP.NE.U32.AND UP0, UPT, UR60, URZ, UPT ;  /* 0x000000ff3c00728c */ /* 0x000fe2000bf05070 */
[----:B------:R-:W-:Y:S02]  /*5c50*/  ISETP.NE.U32.AND P4, PT, R156, RZ, PT ;  /* 0x000000ff9c00720c */ /* 0x000fe40003f85070 */
[----:B------:R-:W-:Y:S01]  /*5c60*/  ISETP.NE.U32.AND P2, PT, RZ, UR46, PT ;  /* 0x0000002eff007c0c */ /* 0x000fe2000bf45070 */
[----:B------:R-:W-:Y:S01]  /*5c70*/  UISETP.NE.AND.EX UP1, UPT, UR61, URZ, UPT, UP0 ;  /* 0x000000ff3d00728c */ /* 0x000fe2000bf25300 */
[----:B------:R-:W-:Y:S01]  /*5c80*/  ISETP.NE.AND.EX P4, PT, R157, RZ, PT, P4 ;  /* 0x000000ff9d00720c */ /* 0x000fe20003f85340 */
[----:B------:R-:W-:Y:S01]  /*5c90*/  UPLOP3.LUT UP0, UPT, UPT, UPT, UPT, 0x40, 0x4 ;  /* 0x000000000004789c */ /* 0x000fe20003f0e870 */
[----:B------:R-:W-:Y:S05]  /*5ca0*/  ISETP.NE.AND.EX P2, PT, RZ, UR47, PT, P2 ;  /* 0x0000002fff007c0c */ /* 0x000fea000bf45320 */
[----:B------:R-:W-:Y:S06]  /*5cb0*/  UISETP.NE.AND UP2, UPT, UR4, URZ, UPT ;  /* 0x000000ff0400728c */ /* 0x000fec000bf45270 */
[----:B------:R-:W-:Y:S05]  /*5cc0*/  PLOP3.LUT P1, PT, PT, PT, UP2, 0x80, 0x8 ;  /* 0x000000000008781c */ /* 0x000fea0003f2f028 */
[----:B------:R-:W-:Y:S06]  /*5cd0*/  @UP2 UPLOP3.LUT UP0, UPT, UPT, UPT, UP1, 0x80, 0x8 ;  /* 0x000000000008289c */ /* 0x000fec0003f0f010 */
[----:B------:R-:W-:Y:S01]  /*5ce0*/  PLOP3.LUT P0, PT, PT, PT, UP0, 0x80, 0x8 ;  /* 0x000000000008781c */ /* 0x000fe20003f0f008 */
[----:B------:R-:W-:Y:S01]  /*5cf0*/  @!UPT UIADD3 URZ, UPT, UPT, URZ, URZ, URZ ;  /* 0x000000fffffff290 */ /* 0x000fe2000fffe0ff */
[----:B------:R-:W-:Y:S11]  /*5d00*/  BRA.U !UP1, `(.L_x_101) ;  /* 0x00000001093c7547 */ /* 0x000ff6000b800000 */
[----:B------:R-:W-:Y:S01]  /*5d10*/  UISETP.NE.U32.AND UP0, UPT, UR46, URZ, UPT ;  /* 0x000000ff2e00728c */ /* 0x000fe2000bf05070 */
[----:B-1----:R-:W-:Y:S01]  /*5d20*/  HFMA2 R0, -RZ, RZ, 0, 5.9604644775390625e-08 ;  /* 0x00000001ff007431 */ /* 0x002fe200000001ff */
[----:B------:R-:W1:Y:S01]  /*5d30*/  LDCU.64 UR8, c[0x0][0x358] ;  /* 0x00006b00ff0877ac */ /* 0x000e620008000a00 */
[----:B------:R-:W-:Y:S01]  /*5d40*/  IMAD.MOV.U32 R158, RZ, RZ, 0x1 ;  /* 0x00000001ff9e7424 */ /* 0x000fe200078e00ff */
[----:B------:R-:W-:Y:S06]  /*5d50*/  UISETP.NE.AND.EX UP0, UPT, UR47, URZ, UPT, UP0 ;  /* 0x000000ff2f00728c */ /* 0x000fec000bf05300 */
[----:B------:R-:W-:Y:S05]  /*5d60*/  PLOP3.LUT P3, PT, PT, PT, UP0, 0x80, 0x8 ;  /* 0x000000000008781c */ /* 0x000fea0003f6f008 */
[----:B------:R-:W2:Y:S01]  /*5d70*/  @UP0 LDCU.64 UR4, c[0x0][0x888] ;  /* 0x00011100ff0407ac */ /* 0x000ea20008000a00 */
[----:B------:R-:W-:Y:S07]  /*5d80*/  @UP0 UIMAD UR6, UR36, UR60, URZ ;  /* 0x0000003c240602a4 */ /* 0x000fee000f8e02ff */
[----:B------:R-:W-:Y:S01]  /*5d90*/  @!P3 PRMT R158, R0, 0x7610, R158 ;  /* 0x00007610009eb816 */ /* 0x000fe2000000009e */
[----:B--2---:R-:W-:Y:S06]  /*5da0*/  @UP0 UIMAD.WIDE UR4, UR6, 0x4, UR4 ;  /* 0x00000004060408a5 */ /* 0x004fec000f8e0204 */
[----:B------:R-:W-:Y:S01]  /*5db0*/  IMAD.U32 R2, RZ, RZ, UR4 ;  /* 0x00000004ff027e24 */ /* 0x000fe2000f8e00ff */
[----:B------:R-:W-:Y:S04]  /*5dc0*/  MOV R3, UR5 ;  /* 0x0000000500037c02 */ /* 0x000fe80008000f00 */
[----:B------:R-:W2:Y:S01]  /*5dd0*/  @!UP0 LDCU UR4, c[0x0][0x880] ;  /* 0x00011000ff0487ac */ /* 0x000ea20008000800 */
[----:B-1---5:R3:W5:Y:S02]  /*5de0*/  @P3 LDG.E R73, desc[UR8][R2.64] ;  /* 0x0000000802493981 */ /* 0x022764000c1e1900 */
[----:B--23--:R-:W-:Y:S02]  /*5df0*/  @!P3 IMAD.U32 R73, RZ, RZ, UR4 ;  /* 0x00000004ff49be24 */ /* 0x00cfe4000f8e00ff */
.L_x_101:
[----:B------:R-:W-:Y:S05]  /*5e00*/  @!P4 BRA `(.L_x_102) ;  /* 0x000000000024c947 */ /* 0x000fea0003800000 */
[----:B------:R-:W-:Y:S01]  /*5e10*/  ISETP.NE.U32.AND P3, PT, R138, RZ, PT ;  /* 0x000000ff8a00720c */ /* 0x000fe20003f65070 */
[----:B------:R-:W2:Y:S03]  /*5e20*/  LDCU.64 UR4, c[0x0][0x358] ;  /* 0x00006b00ff0477ac */ /* 0x000ea60008000a00 */
[----:B------:R-:W-:Y:S11]  /*5e30*/  ISETP.NE.AND.EX P3, PT, R139, RZ, PT, P3 ;  /* 0x000000ff8b00720c */ /* 0x000ff60003f65330 */
[----:B------:R-:W-:Y:S02]  /*5e40*/  @!UPT UIADD3 URZ, UPT, UPT, URZ, URZ, URZ ;  /* 0x000000fffffff290 */ /* 0x000fe4000fffe0ff */
[----:B------:R-:W3:Y:S01]  /*5e50*/  @P3 LDC.64 R2, c[0x0][0x8a8] ;  /* 0x00022a00ff023b82 */ /* 0x000ee20000000a00 */
[----:B-1----:R-:W-:Y:S04]  /*5e60*/  @P3 IMAD R0, R156, UR36, RZ ;  /* 0x000000249c003c24 */ /* 0x002fe8000f8e02ff */
[----:B---3--:R-:W-:Y:S05]  /*5e70*/  @P3 IMAD.WIDE R2, R0, 0x4, R2 ;  /* 0x0000000400023825 */ /* 0x008fea00078e0202 */
[----:B--2--5:R2:W5:Y:S02]  /*5e80*/  @P3 LDG.E R70, desc[UR4][R2.64] ;  /* 0x0000000402463981 */ /* 0x024564000c1e1900 */
[----:B--2---:R-:W3:Y:S02]  /*5e90*/  @!P3 LDC R70, c[0x0][0x8a0] ;  /* 0x00022800ff46bb82 */ /* 0x004ee40000000800 */
.L_x_102:
[----:B-----5:R-:W-:Y:S01]  /*5ea0*/  FSETP.NEU.AND P4, PT, R73, RZ, PT ;  /* 0x000000ff4900720b */ /* 0x020fe20003f8d000 */
[----:B------:R-:W-:Y:S01]  /*5eb0*/  BSSY B1, `(.L_x_103) ;  /* 0x0000047000017945 */ /* 0x000fe20003800000 */
[----:B------:R-:W-:Y:S01]  /*5ec0*/  SEL R5, RZ, 0xffffffff, P2 ;  /* 0xffffffffff057807 */ /* 0x000fe20001000000 */
[----:B------:R-:W-:Y:S01]  /*5ed0*/  IMAD.MOV.U32 R186, RZ, RZ, 0x1 ;  /* 0x00000001ffba7424 */ /* 0x000fe200078e00ff */
[----:B------:R-:W-:Y:S01]  /*5ee0*/  LOP3.LUT P3, RZ, R158, 0xff, RZ, 0xc0, !PT ;  /* 0x000000ff9eff7812 */ /* 0x000fe2000786c0ff */
[----:B------:R-:W-:Y:S01]  /*5ef0*/  IMAD R71, R68, 0x80, R69 ;  /* 0x0000008044477824 */ /* 0x000fe200078e0245 */
[----:B-1----:R-:W-:Y:S02]  /*5f00*/  @P1 SEL R0, RZ, 0xffffffff, P4 ;  /* 0xffffffffff001807 */ /* 0x002fe40002000000 */
[----:B------:R-:W-:Y:S02]  /*5f10*/  CS2R R154, SRZ ;  /* 0x00000000009a7805 */ /* 0x000fe4000001ff00 */
[----:B------:R-:W-:Y:S02]  /*5f20*/  LEA R3, R166, UR44, 0x3 ;  /* 0x0000002ca6037c11 */ /* 0x000fe4000f8e18ff */
[----:B------:R-:W-:Y:S02]  /*5f30*/  CS2R R152, SRZ ;  /* 0x0000000000987805 */ /* 0x000fe4000001ff00 */
[----:B------:R-:W-:Y:S02]  /*5f40*/  @P0 SEL R0, R5, R0, !P3 ;  /* 0x0000000005000207 */ /* 0x000fe40005800000 */
[----:B------:R-:W-:Y:S02]  /*5f50*/  CS2R R150, SRZ ;  /* 0x0000000000967805 */ /* 0x000fe4000001ff00 */
[----:B------:R-:W-:Y:S02]  /*5f60*/  LEA R161, R68, UR44, 0x3 ;  /* 0x0000002c44a17c11 */ /* 0x000fe4000f8e18ff */
[----:B------:R-:W-:Y:S02]  /*5f70*/  CS2R R148, SRZ ;  /* 0x0000000000947805 */ /* 0x000fe4000001ff00 */
[----:B------:R-:W-:Y:S02]  /*5f80*/  @P1 LOP3.LUT R0, R0, 0x1, RZ, 0xc0, !PT ;  /* 0x0000000100001812 */ /* 0x000fe400078ec0ff */
[----:B------:R-:W-:Y:S02]  /*5f90*/  CS2R R146, SRZ ;  /* 0x0000000000927805 */ /* 0x000fe4000001ff00 */
[----:B------:R-:W-:Y:S02]  /*5fa0*/  SHF.L.U32 R4, R168, 0x1f, RZ ;  /* 0x0000001fa8047819 */ /* 0x000fe400000006ff */
[----:B------:R-:W-:Y:S02]  /*5fb0*/  CS2R R144, SRZ ;  /* 0x0000000000907805 */ /* 0x000fe4000001ff00 */
[----:B------:R-:W-:Y:S02]  /*5fc0*/  ISETP.NE.U32.OR P6, PT, R0, 0x1, !P1 ;  /* 0x000000010000780c */ /* 0x000fe40004fc5470 */
[----:B------:R-:W-:Y:S02]  /*5fd0*/  CS2R R142, SRZ ;  /* 0x00000000008e7805 */ /* 0x000fe4000001ff00 */
[----:B------:R-:W-:Y:S02]  /*5fe0*/  PLOP3.LUT P2, PT, PT, PT, UP1, 0x80, 0x8 ;  /* 0x000000000008781c */ /* 0x000fe40003f4f018 */
[----:B------:R-:W-:Y:S02]  /*5ff0*/  CS2R R140, SRZ ;  /* 0x00000000008c7805 */ /* 0x000fe4000001ff00 */
[----:B------:R-:W-:Y:S02]  /*6000*/  SEL R0, RZ, 0xffffffff, P4 ;  /* 0xffffffffff007807 */ /* 0x000fe40002000000 */
[----:B------:R-:W-:Y:S03]  /*6010*/  P2R R172, PR, RZ, 0x40 ;  /* 0x00000040ffac7803 */ /* 0x000fe60000000000 */
[----:B------:R-:W-:Y:S04]  /*6020*/  @P6 SHF.L.U32 R2, R165, 0x1f, RZ ;  /* 0x0000001fa5026819 */ /* 0x000fe800000006ff */
[----:B------:R-:W-:Y:S01]  /*6030*/  @P2 SEL R0, R5, R0, !P3 ;  /* 0x0000000005002207 */ /* 0x000fe20005800000 */
[----:B------:R-:W1:Y:S03]  /*6040*/  @P6 SYNCS.PHASECHK.TRANS64.TRYWAIT P1, [R3+URZ+0x30], R2 ;  /* 0x00003002030065a7 */ /* 0x000e6600080211ff */
[----:B------:R-:W-:Y:S04]  /*6050*/  LOP3.LUT R0, R0, 0x1, RZ, 0xc0, !PT ;  /* 0x0000000100007812 */ /* 0x000fe800078ec0ff */
[----:B------:R-:W-:Y:S04]  /*6060*/  ISETP.NE.U32.AND P5, PT, R0, 0x1, PT ;  /* 0x000000010000780c */ /* 0x000fe80003fa5070 */
[----:B------:R-:W-:Y:S01]  /*6070*/  P2R R187, PR, RZ, 0x20 ;  /* 0x00000020ffbb7803 */ /* 0x000fe20000000000 */
[----:B------:R2:W4:Y:S01]  /*6080*/  SYNCS.PHASECHK.TRANS64.TRYWAIT P0, [R161+URZ+0x80], R4 ;  /* 0x00008004a10075a7 */ /* 0x00052200080011ff */
[----:B-1----:R-:W-:Y:S01]  /*6090*/  @P6 SEL R186, RZ, 0x1, !P1 ;  /* 0x00000001ffba6807 */ /* 0x002fe20004800000 */
[----:B--2---:R-:W-:Y:S06]  /*60a0*/  @!P6 BRA `(.L_x_104) ;  /* 0x00000000009ce947 */ /* 0x004fec0003800000 */
[----:B------:R-:W-:Y:S01]  /*60b0*/  @P5 IMAD R7, R166, 0x2000, R171 ;  /* 0x00002000a6075824 */ /* 0x000fe200078e02ab */
[----:B------:R-:W1:Y:S01]  /*60c0*/  S2R R0, SR_CgaCtaId ;  /* 0x0000000000007919 */ /* 0x000e620000008800 */
[----:B------:R-:W-:Y:S01]  /*60d0*/  ISETP.NE.AND P1, PT, R186, RZ, PT ;  /* 0x000000ffba00720c */ /* 0x000fe20003f25270 */
[----:B------:R-:W-:Y:S01]  /*60e0*/  BSSY B0, `(.L_x_105) ;  /* 0x0000010000007945 */ /* 0x000fe20003800000 */
[--C-:B------:R-:W-:Y:S01]  /*60f0*/  @P5 IMAD R8, R176, -0x10, R7.reuse ;  /* 0xfffffff0b0085824 */ /* 0x100fe200078e0207 */
[----:B------:R-:W-:Y:S01]  /*6100*/  CS2R R142, SRZ ;  /* 0x00000000008e7805 */ /* 0x000fe2000001ff00 */
[----:B------:R-:W-:Y:S01]  /*6110*/  @P5 IMAD R6, R170, -0x10, R7 ;  /* 0xfffffff0aa065824 */ /* 0x000fe200078e0207 */
[----:B------:R-:W-:Y:S01]  /*6120*/  CS2R R140, SRZ ;  /* 0x00000000008c7805 */ /* 0x000fe2000001ff00 */
[----:B------:R-:W-:Y:S01]  /*6130*/  @P5 IMAD R5, R169, 0x10, R8 ;  /* 0x00000010a9055824 */ /* 0x000fe200078e0208 */
[----:B------:R-:W-:Y:S02]  /*6140*/  CS2R R150, SRZ ;  /* 0x0000000000967805 */ /* 0x000fe4000001ff00 */
[----:B------:R-:W-:Y:S02]  /*6150*/  CS2R R148, SRZ ;  /* 0x0000000000947805 */ /* 0x000fe4000001ff00 */
[----:B------:R-:W-:Y:S02]  /*6160*/  CS2R R146, SRZ ;  /* 0x0000000000927805 */ /* 0x000fe4000001ff00 */
[----:B------:R-:W-:Y:S02]  /*6170*/  CS2R R144, SRZ ;  /* 0x0000000000907805 */ /* 0x000fe4000001ff00 */
[----:B------:R-:W-:Y:S02]  /*6180*/  CS2R R154, SRZ ;  /* 0x00000000009a7805 */ /* 0x000fe4000001ff00 */
[----:B------:R-:W-:Y:S01]  /*6190*/  CS2R R152, SRZ ;  /* 0x0000000000987805 */ /* 0x000fe2000001ff00 */
[----:B------:R-:W-:Y:S06]  /*61a0*/  @P1 BRA `(.L_x_106) ;  /* 0x00000000000c1947 */ /* 0x000fec0003800000 */
[----:B------:R-:W-:Y:S04]  /*61b0*/  SHF.L.U32 R2, R165, 0x1f, RZ ;  /* 0x0000001fa5027819 */ /* 0x000fe800000006ff */
[----:B------:R-:W2:Y:S02]  /*61c0*/  SYNCS.PHASECHK.TRANS64.TRYWAIT P1, [R3+URZ+0x30], R2 ;  /* 0x00003002030075a7 */ /* 0x000ea400080211ff */
[----:B--2---:R-:W-:Y:S05]  /*61d0*/  @!P1 BRA `(.L_x_107) ;  /* 0x0000003400589947 */ /* 0x004fea0003800000 */
.L_x_106:
[----:B------:R-:W-:Y:S05]  /*61e0*/  BSYNC B0 ;  /* 0x0000000000007941 */ /* 0x000fea0003800000 */
.L_x_105:
[----:B------:R-:W-:Y:S01]  /*61f0*/  ISETP.NE.AND P1, PT, R187, RZ, PT ;  /* 0x000000ffbb00720c */ /* 0x000fe20003f25270 */
[----:B--2---:R-:W-:Y:S02]  /*6200*/  VIADD R3, R3, 0x40 ;  /* 0x0000004003037836 */ /* 0x004fe40000000000 */
[----:B------:R-:W-:Y:S03]  /*6210*/  VIADD R166, R166, 0x1 ;  /* 0x00000001a6a67836 */ /* 0x000fe60000000000 */
[----:B-1----:R-:W-:Y:S07]  /*6220*/  PRMT R0, R0, 0x654, R3 ;  /* 0x0000065400007816 */ /* 0x002fee0000000003 */
[----:B------:R1:W2:Y:S04]  /*6230*/  @P1 LDS.128 R140, [R7] ;  /* 0x00000000078c1984 */ /* 0x0002a80000000c00 */
[----:B------:R1:W1:Y:S04]  /*6240*/  @P1 LDS.128 R148, [R6+0x20] ;  /* 0x0000200006941984 */ /* 0x0002680000000c00 */
[----:B------:R1:W1:Y:S04]  /*6250*/  @P1 LDS.128 R144, [R8+0x10] ;  /* 0x0000100008901984 */ /* 0x0002680000000c00 */
[----:B------:R1:W1:Y:S01]  /*6260*/  @P1 LDS.128 R152, [R5+0x10] ;  /* 0x0000100005981984 */ /* 0x0002620000000c00 */
[C---:B------:R-:W-:Y:S01]  /*6270*/  ISETP.NE.AND P1, PT, R166.reuse, 0x2, PT ;  /* 0x00000002a600780c */ /* 0x040fe20003f25270 */
[----:B------:R-:W-:Y:S01]  /*6280*/  @!PT LDS RZ, [RZ] ;  /* 0x00000000fffff984 */ /* 0x000fe20000000800 */
[----:B------:R-:W-:Y:S01]  /*6290*/  @!PT LDS RZ, [RZ] ;  /* 0x00000000fffff984 */ /* 0x000fe20000000800 */
[----:B------:R-:W-:Y:S01]  /*62a0*/  @!PT LDS RZ, [RZ] ;  /* 0x00000000fffff984 */ /* 0x000fe20000000800 */
[----:B------:R-:W-:Y:S01]  /*62b0*/  @!PT LDS RZ, [RZ] ;  /* 0x00000000fffff984 */ /* 0x000fe20000000800 */
[----:B------:R5:W-:Y:S06]  /*62c0*/  MEMBAR.ALL.CTA ;  /* 0x0000000000007992 */ /* 0x000bec0000008000 */
[----:B-----5:R-:W5:Y:S01]  /*62d0*/  FENCE.VIEW.ASYNC.S ;  /* 0x00000000000073c6 */ /* 0x020f620000000000 */
[----:B------:R-:W-:Y:S01]  /*62e0*/  SEL R166, R166, RZ, P1 ;  /* 0x000000ffa6a67207 */ /* 0x000fe20000800000 */
[----:B-----5:R5:W-:Y:S02]  /*62f0*/  SYNCS.ARRIVE.TRANS64.RED.A1T0 RZ, [R0+URZ], RZ ;  /* 0x000000ff00ff79a7 */ /* 0x020be400081004ff */
[----:B-----5:R-:W-:Y:S04]  /*6300*/  SEL R0, RZ, 0x1, P1 ;  /* 0x00000001ff007807 */ /* 0x020fe80000800000 */
[----:B--2---:R-:W-:Y:S02]  /*6310*/  LOP3.LUT R165, R165, R0, RZ, 0x3c, !PT ;  /* 0x00000000a5a57212 */ /* 0x004fe400078e3cff */
.L_x_104:
[----:B------:R-:W-:Y:S05]  /*6320*/  BSYNC B1 ;  /* 0x0000000000017941 */ /* 0x000fea0003800000 */
.L_x_103:
[----:B------:R-:W-:Y:S04]  /*6330*/  SHF.R.U32.HI R0, RZ, 0x15, R71 ;  /* 0x00000015ff007819 */ /* 0x000fe80000011647 */
[----:B------:R-:W-:Y:S01]  /*6340*/  LOP3.LUT P1, RZ, R0, 0x3, R159, 0x48, !PT ;  /* 0x0000000300ff7812 */ /* 0x000fe2000782489f */
[----:B------:R-:W-:Y:S01]  /*6350*/  @!UPT UIADD3 URZ, UPT, UPT, URZ, URZ, URZ ;  /* 0x000000fffffff290 */ /* 0x000fe2000fffe0ff */
[----:B----4-:R-:W-:Y:S11]  /*6360*/  @P0 BRA `(.L_x_108) ;  /* 0x0000000000080947 */ /* 0x010ff60003800000 */
[----:B------:R-:W2:Y:S02]  /*6370*/  SYNCS.PHASECHK.TRANS64.TRYWAIT P0, [R161+URZ+0x80], R4 ;  /* 0x00008004a10075a7 */ /* 0x000ea400080011ff */
[----:B--2---:R-:W-:Y:S05]  /*6380*/  @!P0 BRA `(.L_x_109) ;  /* 0x0000003400008947 */ /* 0x004fea0003800000 */
.L_x_108:
[----:B------:R-:W-:Y:S04]  /*6390*/  BSSY.RECONVERGENT B6, `(.L_x_110) ;  /* 0x0000012000067945 */ /* 0x000fe80003800200 */
[----:B------:R-:W-:Y:S05]  /*63a0*/  @!P1 BRA `(.L_x_111) ;  /* 0x0000000000409947 */ /* 0x000fea0003800000 */
[----:B------:R-:W4:Y:S01]  /*63b0*/  LDCU.64 UR8, c[0x4][0x70] ;  /* 0x01000e00ff0877ac */ /* 0x000f220008000a00 */
[----:B------:R-:W-:Y:S01]  /*63c0*/  MOV R3, 0x0 ;  /* 0x0000000000037802 */ /* 0x000fe20000000f00 */
[----:B------:R-:W-:Y:S02]  /*63d0*/  HFMA2 R12, -RZ, RZ, 0, 5.9604644775390625e-08 ;  /* 0x00000001ff0c7431 */ /* 0x000fe400000001ff */
[----:B-1----:R-:W-:Y:S02]  /*63e0*/  IMAD.MOV.U32 R8, RZ, RZ, 0x192 ;  /* 0x00000192ff087424 */ /* 0x002fe400078e00ff */
[----:B------:R-:W-:Y:S01]  /*63f0*/  IMAD.MOV.U32 R13, RZ, RZ, RZ ;  /* 0x000000ffff0d7224 */ /* 0x000fe200078e00ff */
[----:B------:R-:W1:Y:S01]  /*6400*/  LDCU.64 UR6, c[0x4][0x78] ;  /* 0x01000f00ff0677ac */ /* 0x000e620008000a00 */
[----:B------:R-:W3:Y:S01]  /*6410*/  LDC.64 R2, c[0x4][R3] ;  /* 0x0100000003027b82 */ /* 0x000ee20000000a00 */
[----:B------:R-:W5:Y:S01]  /*6420*/  LDCU.64 UR4, c[0x4][0x10] ;  /* 0x01000200ff0477ac */ /* 0x000f620008000a00 */
[----:B----4-:R-:W-:Y:S01]  /*6430*/  MOV R5, UR9 ;  /* 0x0000000900057c02 */ /* 0x010fe20008000f00 */
[----:B--2---:R-:W-:Y:S01]  /*6440*/  IMAD.U32 R4, RZ, RZ, UR8 ;  /* 0x00000008ff047e24 */ /* 0x004fe2000f8e00ff */
[----:B-1----:R-:W-:Y:S01]  /*6450*/  MOV R7, UR7 ;  /* 0x0000000700077c02 */ /* 0x002fe20008000f00 */
[----:B------:R-:W-:Y:S01]  /*6460*/  IMAD.U32 R6, RZ, RZ, UR6 ;  /* 0x00000006ff067e24 */ /* 0x000fe2000f8e00ff */
[----:B-----5:R-:W-:Y:S01]  /*6470*/  MOV R11, UR5 ;  /* 0x00000005000b7c02 */ /* 0x020fe20008000f00 */
[----:B------:R-:W-:Y:S02]  /*6480*/  IMAD.U32 R10, RZ, RZ, UR4 ;  /* 0x00000004ff0a7e24 */ /* 0x000fe4000f8e00ff */
[----:B------:R-:W-:Y:S07]  /*6490*/  LEPC R20, `(.L_x_111) ;  /* 0x000000001014794e */ /* 0x000fee0000000000 */
[----:B---3--:R-:W-:Y:S05]  /*64a0*/  CALL.ABS.NOINC R2 ;  /* 0x0000000002007343 */ /* 0x008fea0003c00000 */
.L_x_111:
[----:B------:R-:W-:Y:S05]  /*64b0*/  BSYNC.RECONVERGENT B6 ;  /* 0x0000000000067941 */ /* 0x000fea0003800200 */
.L_x_110:
[-C--:B------:R-:W-:Y:S01]  /*64c0*/  F2FP.F16.E4M3.UNPACK_B R74, R140.reuse ;  /* 0x0000008cff4a723e */ /* 0x080fe200020006ff */
[----:B------:R-:W-:Y:S05]  /*64d0*/  WARPSYNC.ALL ;  /* 0x0000000000007948 */ /* 0x000fea0003800000 */
[----:B------:R-:W-:Y:S01]  /*64e0*/  R2UR UR4, R71 ;  /* 0x00000000470472ca */ /* 0x000fe200000e0000 */
[--C-:B------:R-:W-:Y:S01]  /*64f0*/  HADD2.F32 R72, -RZ, R74.reuse.H0_H0 ;  /* 0x2000004aff487230 */ /* 0x100fe20000004100 */
[----:B------:R-:W-:Y:S01]  /*6500*/  F2FP.F16.E4M3.UNPACK_B R76, R140.H1 ;  /* 0x0000008cff4c723e */ /* 0x000fe200030006ff */
[----:B------:R-:W-:Y:S01]  /*6510*/  HADD2.F32 R75, -RZ, R74.H1_H1 ;  /* 0x3000004aff4b7230 */ /* 0x000fe20000004100 */
[-C--:B------:R-:W-:Y:S01]  /*6520*/  F2FP.F16.E4M3.UNPACK_B R78, R141.reuse ;  /* 0x0000008dff4e723e */ /* 0x080fe200020006ff */
[----:B------:R-:W-:Y:S01]  /*6530*/  BSSY.RECONVERGENT B0, `(.L_x_112) ;  /* 0x000011d000007945 */ /* 0x000fe20003800200 */
[----:B------:R-:W-:Y:S01]  /*6540*/  F2FP.F16.E4M3.UNPACK_B R80, R141.H1 ;  /* 0x0000008dff50723e */ /* 0x000fe200030006ff */
[----:B------:R-:W-:Y:S01]  /*6550*/  HADD2.F32 R74, -RZ, R76.H0_H0 ;  /* 0x2000004cff4a7230 */ /* 0x000fe20000004100 */
[-C--:B------:R-:W-:Y:S01]  /*6560*/  F2FP.F16.E4M3.UNPACK_B R82, R142.reuse ;  /* 0x0000008eff52723e */ /* 0x080fe200020006ff */
[--C-:B------:R-:W-:Y:S01]  /*6570*/  HADD2.F32 R77, -RZ, R78.reuse.H0_H0 ;  /* 0x2000004eff4d7230 */ /* 0x100fe20000004100 */
[----:B------:R-:W-:Y:S01]  /*6580*/  F2FP.F16.E4M3.UNPACK_B R84, R142.H1 ;  /* 0x0000008eff54723e */ /* 0x000fe200030006ff */
[----:B------:R-:W-:Y:S01]  /*6590*/  HADD2.F32 R78, -RZ, R78.H1_H1 ;  /* 0x3000004eff4e7230 */ /* 0x000fe20000004100 */
[-C--:B------:R-:W-:Y:S01]  /*65a0*/  F2FP.F16.E4M3.UNPACK_B R86, R143.reuse ;  /* 0x0000008fff56723e */ /* 0x080fe200020006ff */
[----:B-12---:R-:W3:Y:S01]  /*65b0*/  LDTM.x64 R4, tmem[UR4] ;  /* 0x00000004000479ee */ /* 0x006ee20008340000 */
[----:B------:R-:W-:Y:S01]  /*65c0*/  F2FP.F16.E4M3.UNPACK_B R88, R143.H1 ;  /* 0x0000008fff58723e */ /* 0x000fe200030006ff */
[----:B------:R-:W-:Y:S01]  /*65d0*/  HADD2.F32 R76, -RZ, R76.H1_H1 ;  /* 0x3000004cff4c7230 */ /* 0x000fe20000004100 */
[-C--:B------:R-:W-:Y:S01]  /*65e0*/  F2FP.F16.E4M3.UNPACK_B R90, R144.reuse ;  /* 0x00000090ff5a723e */ /* 0x080fe200020006ff */
[----:B------:R-:W-:Y:S01]  /*65f0*/  HADD2.F32 R79, -RZ, R80.H0_H0 ;  /* 0x20000050ff4f7230 */ /* 0x000fe20000004100 */
[----:B------:R-:W-:Y:S01]  /*6600*/  F2FP.F16.E4M3.UNPACK_B R92, R144.H1 ;  /* 0x00000090ff5c723e */ /* 0x000fe200030006ff */
[--C-:B------:R-:W-:Y:S01]  /*6610*/  HADD2.F32 R81, -RZ, R82.reuse.H0_H0 ;  /* 0x20000052ff517230 */ /* 0x100fe20000004100 */
[----:B------:R-:W-:Y:S01]  /*6620*/  ISETP.NE.AND P6, PT, R172, RZ, PT ;  /* 0x000000ffac00720c */ /* 0x000fe20003fc5270 */
[----:B------:R-:W-:Y:S01]  /*6630*/  HADD2.F32 R82, -RZ, R82.H1_H1 ;  /* 0x30000052ff527230 */ /* 0x000fe20000004100 */
[----:B------:R-:W-:Y:S01]  /*6640*/  SHF.L.U32 R196, R164, 0x4, RZ ;  /* 0x00000004a4c47819 */ /* 0x000fe200000006ff */
[--C-:B------:R-:W-:Y:S01]  /*6650*/  HADD2.F32 R85, -RZ, R86.reuse.H0_H0 ;  /* 0x20000056ff557230 */ /* 0x100fe20000004100 */
[----:B------:R-:W-:Y:S01]  /*6660*/  SHF.L.U32 R200, R163, 0x4, RZ ;  /* 0x00000004a3c87819 */ /* 0x000fe200000006ff */
[----:B------:R-:W-:Y:S01]  /*6670*/  HADD2.F32 R86, -RZ, R86.H1_H1 ;  /* 0x30000056ff567230 */ /* 0x000fe20000004100 */
[C---:B------:R-:W-:Y:S01]  /*6680*/  IADD3 R179, PT, PT, R171.reuse, R196, RZ ;  /* 0x000000c4abb37210 */ /* 0x040fe20007ffe0ff */
[--C-:B------:R-:W-:Y:S01]  /*6690*/  HADD2.F32 R89, -RZ, R90.reuse.H0_H0 ;  /* 0x2000005aff597230 */ /* 0x100fe20000004100 */
[----:B------:R-:W-:Y:S01]  /*66a0*/  IADD3 R185, PT, PT, R171, R200, RZ ;  /* 0x000000c8abb97210 */ /* 0x000fe20007ffe0ff */
[----:B------:R-:W-:Y:S01]  /*66b0*/  HADD2.F32 R90, -RZ, R90.H1_H1 ;  /* 0x3000005aff5a7230 */ /* 0x000fe20000004100 */
[----:B------:R-:W-:Y:S01]  /*66c0*/  SHF.L.U32 R198, R169, 0x4, RZ ;  /* 0x00000004a9c67819 */ /* 0x000fe200000006ff */
[----:B------:R-:W-:Y:S01]  /*66d0*/  HADD2.F32 R80, -RZ, R80.H1_H1 ;  /* 0x30000050ff507230 */ /* 0x000fe20000004100 */
[----:B------:R-:W-:Y:S01]  /*66e0*/  F2FP.F16.E4M3.UNPACK_B R94, R145 ;  /* 0x00000091ff5e723e */ /* 0x000fe200020006ff */
[--C-:B------:R-:W-:Y:S01]  /*66f0*/  HADD2.F32 R83, -RZ, R84.reuse.H0_H0 ;  /* 0x20000054ff537230 */ /* 0x100fe20000004100 */
[----:B------:R-:W-:Y:S01]  /*6700*/  IADD3 R184, PT, PT, R198, R179, RZ ;  /* 0x000000b3c6b87210 */ /* 0x000fe20007ffe0ff */
[----:B------:R-:W-:Y:S01]  /*6710*/  HADD2.F32 R84, -RZ, R84.H1_H1 ;  /* 0x30000054ff547230 */ /* 0x000fe20000004100 */
[----:B------:R-:W-:Y:S01]  /*6720*/  F2FP.F16.E4M3.UNPACK_B R98, R146 ;  /* 0x00000092ff62723e */ /* 0x000fe200020006ff */
[C---:B---3--:R-:W-:Y:S01]  /*6730*/  FMUL R0, R70.reuse, R4 ;  /* 0x0000000446007220 */ /* 0x048fe20000400000 */
[C---:B------:R-:W-:Y:S01]  /*6740*/  FMUL R2, R70.reuse, R5 ;  /* 0x0000000546027220 */ /* 0x040fe20000400000 */
[C---:B------:R-:W-:Y:S01]  /*6750*/  FMUL R4, R70.reuse, R8 ;  /* 0x0000000846047220 */ /* 0x040fe20000400000 */
[C---:B------:R-:W-:Y:S01]  /*6760*/  FMUL R5, R70.reuse, R9 ;  /* 0x0000000946057220 */ /* 0x040fe20000400000 */
[C---:B------:R-:W-:Y:S01]  /*6770*/  FFMA R0, R73.reuse, R72, R0 ;  /* 0x0000004849007223 */ /* 0x040fe20000000000 */
[C---:B------:R-:W-:Y:S01]  /*6780*/  FFMA R2, R73.reuse, R75, R2 ;  /* 0x0000004b49027223 */ /* 0x040fe20000000002 */
[C---:B------:R-:W-:Y:S01]  /*6790*/  FMUL R8, R70.reuse, R12 ;  /* 0x0000000c46087220 */ /* 0x040fe20000400000 */
[C---:B------:R-:W-:Y:S01]  /*67a0*/  FMUL R9, R70.reuse, R13 ;  /* 0x0000000d46097220 */ /* 0x040fe20000400000 */
[C---:B------:R-:W-:Y:S01]  /*67b0*/  FMUL R12, R70.reuse, R16 ;  /* 0x00000010460c7220 */ /* 0x040fe20000400000 */
[C---:B------:R-:W-:Y:S01]  /*67c0*/  FMUL R13, R70.reuse, R17 ;  /* 0x00000011460d7220 */ /* 0x040fe20000400000 */
[C---:B------:R-:W-:Y:S01]  /*67d0*/  FMUL R16, R70.reuse, R20 ;  /* 0x0000001446107220 */ /* 0x040fe20000400000 */
[C---:B------:R-:W-:Y:S01]  /*67e0*/  FMUL R17, R70.reuse, R21 ;  /* 0x0000001546117220 */ /* 0x040fe20000400000 */
[--C-:B------:R-:W-:Y:S02]  /*67f0*/  HADD2.F32 R93, -RZ, R94.reuse.H0_H0 ;  /* 0x2000005eff5d7230 */ /* 0x100fe40000004100 */
[C---:B------:R-:W-:Y:S01]  /*6800*/  FMUL R20, R70.reuse, R24 ;  /* 0x0000001846147220 */ /* 0x040fe20000400000 */
[----:B------:R-:W-:Y:S02]  /*6810*/  HADD2.F32 R94, -RZ, R94.H1_H1 ;  /* 0x3000005eff5e7230 */ /* 0x000fe40000004100 */
[C---:B------:R-:W-:Y:S01]  /*6820*/  FMUL R21, R70.reuse, R25 ;  /* 0x0000001946157220 */ /* 0x040fe20000400000 */
[--C-:B------:R-:W-:Y:S02]  /*6830*/  HADD2.F32 R97, -RZ, R98.reuse.H0_H0 ;  /* 0x20000062ff617230 */ /* 0x100fe40000004100 */
[C---:B------:R-:W-:Y:S01]  /*6840*/  FMUL R24, R70.reuse, R28 ;  /* 0x0000001c46187220 */ /* 0x040fe20000400000 */
[----:B------:R-:W-:Y:S02]  /*6850*/  HADD2.F32 R98, -RZ, R98.H1_H1 ;  /* 0x30000062ff627230 */ /* 0x000fe40000004100 */
[C---:B------:R-:W-:Y:S01]  /*6860*/  FMUL R25, R70.reuse, R29 ;  /* 0x0000001d46197220 */ /* 0x040fe20000400000 */
[C---:B------:R-:W-:Y:S01]  /*6870*/  FMUL R28, R70.reuse, R32 ;  /* 0x00000020461c7220 */ /* 0x040fe20000400000 */
[C---:B------:R-:W-:Y:S01]  /*6880*/  FMUL R29, R70.reuse, R33 ;  /* 0x00000021461d7220 */ /* 0x040fe20000400000 */
[C---:B------:R-:W-:Y:S01]  /*6890*/  FMUL R32, R70.reuse, R36 ;  /* 0x0000002446207220 */ /* 0x040fe20000400000 */
[----:B------:R-:W-:Y:S01]  /*68a0*/  F2FP.F16.E4M3.UNPACK_B R96, R145.H1 ;  /* 0x00000091ff60723e */ /* 0x000fe200030006ff */
[C---:B------:R-:W-:Y:S01]  /*68b0*/  FMUL R33, R70.reuse, R37 ;  /* 0x0000002546217220 */ /* 0x040fe20000400000 */
[C---:B------:R-:W-:Y:S01]  /*68c0*/  FMUL R36, R70.reuse, R40 ;  /* 0x0000002846247220 */ /* 0x040fe20000400000 */
[----:B------:R-:W-:Y:S01]  /*68d0*/  F2FP.F16.E4M3.UNPACK_B R100, R146.H1 ;  /* 0x00000092ff64723e */ /* 0x000fe200030006ff */
[C---:B------:R-:W-:Y:S01]  /*68e0*/  FMUL R37, R70.reuse, R41 ;  /* 0x0000002946257220 */ /* 0x040fe20000400000 */
[C---:B------:R-:W-:Y:S01]  /*68f0*/  FMUL R40, R70.reuse, R44 ;  /* 0x0000002c46287220 */ /* 0x040fe20000400000 */
[----:B------:R-:W-:Y:S01]  /*6900*/  F2FP.F16.E4M3.UNPACK_B R102, R147 ;  /* 0x00000093ff66723e */ /* 0x000fe200020006ff */
[C---:B------:R-:W-:Y:S01]  /*6910*/  FMUL R41, R70.reuse, R45 ;  /* 0x0000002d46297220 */ /* 0x040fe20000400000 */
[C---:B------:R-:W-:Y:S01]  /*6920*/  FMUL R44, R70.reuse, R48 ;  /* 0x00000030462c7220 */ /* 0x040fe20000400000 */
[----:B------:R-:W-:Y:S01]  /*6930*/  F2FP.F16.E4M3.UNPACK_B R104, R147.H1 ;  /* 0x00000093ff68723e */ /* 0x000fe200030006ff */
[C---:B------:R-:W-:Y:S01]  /*6940*/  FMUL R45, R70.reuse, R49 ;  /* 0x00000031462d7220 */ /* 0x040fe20000400000 */
[--C-:B------:R-:W-:Y:S02]  /*6950*/  HADD2.F32 R101, -RZ, R102.reuse.H0_H0 ;  /* 0x20000066ff657230 */ /* 0x100fe40000004100 */
[C---:B------:R-:W-:Y:S01]  /*6960*/  FMUL R48, R70.reuse, R52 ;  /* 0x0000003446307220 */ /* 0x040fe20000400000 */
[----:B------:R-:W-:Y:S01]  /*6970*/  F2FP.F16.E4M3.UNPACK_B R106, R148 ;  /* 0x00000094ff6a723e */ /* 0x000fe200020006ff */
[----:B------:R-:W-:Y:S02]  /*6980*/  HADD2.F32 R102, -RZ, R102.H1_H1 ;  /* 0x30000066ff667230 */ /* 0x000fe40000004100 */
[C---:B------:R-:W-:Y:S01]  /*6990*/  FMUL R49, R70.reuse, R53 ;  /* 0x0000003546317220 */ /* 0x040fe20000400000 */
[C---:B------:R-:W-:Y:S01]  /*69a0*/  FMUL R52, R70.reuse, R56 ;  /* 0x0000003846347220 */ /* 0x040fe20000400000 */
[----:B------:R-:W-:Y:S01]  /*69b0*/  F2FP.F16.E4M3.UNPACK_B R108, R148.H1 ;  /* 0x00000094ff6c723e */ /* 0x000fe200030006ff */
[--C-:B------:R-:W-:Y:S02]  /*69c0*/  HADD2.F32 R105, -RZ, R106.reuse.H0_H0 ;  /* 0x2000006aff697230 */ /* 0x100fe40000004100 */
[C---:B------:R-:W-:Y:S01]  /*69d0*/  FMUL R53, R70.reuse, R57 ;  /* 0x0000003946357220 */ /* 0x040fe20000400000 */
[----:B------:R-:W-:Y:S02]  /*69e0*/  HADD2.F32 R106, -RZ, R106.H1_H1 ;  /* 0x3000006aff6a7230 */ /* 0x000fe40000004100 */
        /* <DEDUP_REMOVED lines=11> */
[C---:B------:R-:W-:Y:S01]  /*6aa0*/  FFMA R3, R73.reuse, R74, R3 ;  /* 0x0000004a49037223 */ /* 0x040fe20000000003 */
[----:B------:R-:W-:Y:S01]  /*6ab0*/  F2FP.F16.E4M3.UNPACK_B R116, R150.H1 ;  /* 0x00000096ff74723e */ /* 0x000fe200030006ff */
[--C-:B------:R-:W-:Y:S02]  /*6ac0*/  HADD2.F32 R113, -RZ, R114.reuse.H0_H0 ;  /* 0x20000072ff717230 */ /* 0x100fe40000004100 */
[C---:B------:R-:W-:Y:S01]  /*6ad0*/  FFMA R7, R73.reuse, R76, R7 ;  /* 0x0000004c49077223 */ /* 0x040fe20000000007 */
[C---:B------:R-:W-:Y:S01]  /*6ae0*/  FFMA R4, R73.reuse, R77, R4 ;  /* 0x0000004d49047223 */ /* 0x040fe20000000004 */
[----:B------:R-:W-:Y:S01]  /*6af0*/  F2FP.F16.E4M3.UNPACK_B R118, R151 ;  /* 0x00000097ff76723e */ /* 0x000fe200020006ff */
[----:B------:R-:W-:Y:S01]  /*6b00*/  FFMA R5, R73, R78, R5 ;  /* 0x0000004e49057223 */ /* 0x000fe20000000005 */
[----:B------:R-:W-:Y:S01]  /*6b10*/  HADD2.F32 R114, -RZ, R114.H1_H1 ;  /* 0x30000072ff727230 */ /* 0x000fe20000004100 */
[----:B------:R-:W-:Y:S01]  /*6b20*/  F2FP.SATFINITE.E4M3.F32.PACK_AB_MERGE_C R173, R7, R3, RZ ;  /* 0x0000000307ad723e */ /* 0x000fe200048070ff */
[C---:B------:R-:W-:Y:S01]  /*6b30*/  FMUL R6, R70.reuse, R10 ;  /* 0x0000000a46067220 */ /* 0x040fe20000400000 */
[--C-:B------:R-:W-:Y:S02]  /*6b40*/  HADD2.F32 R117, -RZ, R118.reuse.H0_H0 ;  /* 0x20000076ff757230 */ /* 0x100fe40000004100 */
[----:B------:R-:W-:Y:S01]  /*6b50*/  FMUL R11, R70, R11 ;  /* 0x0000000b460b7220 */ /* 0x000fe20000400000 */
[----:B------:R-:W-:Y:S01]  /*6b60*/  F2FP.SATFINITE.E4M3.F32.PACK_AB_MERGE_C R172, R2, R0, R173 ;  /* 0x0000000002ac723e */ /* 0x000fe200048070ad */
[C---:B------:R-:W-:Y:S01]  /*6b70*/  FFMA R6, R73.reuse, R79, R6 ;  /* 0x0000004f49067223 */ /* 0x040fe20000000006 */
[----:B------:R-:W-:Y:S02]  /*6b80*/  HADD2.F32 R118, -RZ, R118.H1_H1 ;  /* 0x30000076ff767230 */ /* 0x000fe40000004100 */
[C---:B------:R-:W-:Y:S01]  /*6b90*/  FFMA R11, R73.reuse, R80, R11 ;  /* 0x00000050490b7223 */ /* 0x040fe2000000000b */
[C---:B------:R-:W-:Y:S01]  /*6ba0*/  FFMA R8, R73.reuse, R81, R8 ;  /* 0x0000005149087223 */ /* 0x040fe20000000008 */
[----:B------:R-:W-:Y:S01]  /*6bb0*/  F2FP.F16.E4M3.UNPACK_B R120, R151.H1 ;  /* 0x00000097ff78723e */ /* 0x000fe200030006ff */
[----:B------:R-:W-:Y:S01]  /*6bc0*/  FFMA R9, R73, R82, R9 ;  /* 0x0000005249097223 */ /* 0x000fe20000000009 */
[C---:B------:R-:W-:Y:S01]  /*6bd0*/  FMUL R10, R70.reuse, R14 ;  /* 0x0000000e460a7220 */ /* 0x040fe20000400000 */
[----:B------:R-:W-:Y:S01]  /*6be0*/  F2FP.F16.E4M3.UNPACK_B R122, R152 ;  /* 0x00000098ff7a723e */ /* 0x000fe200020006ff */
[C---:B------:R-:W-:Y:S01]  /*6bf0*/  FMUL R15, R70.reuse, R15 ;  /* 0x0000000f460f7220 */ /* 0x040fe20000400000 */
[----:B------:R-:W-:Y:S01]  /*6c00*/  HADD2.F32 R87, -RZ, R88.H0_H0 ;  /* 0x20000058ff577230 */ /* 0x000fe20000004100 */
[----:B------:R-:W-:Y:S01]  /*6c10*/  F2FP.SATFINITE.E4M3.F32.PACK_AB_MERGE_C R174, R11, R6, RZ ;  /* 0x000000060bae723e */ /* 0x000fe200048070ff */
[C---:B------:R-:W-:Y:S01]  /*6c20*/  FFMA R10, R73.reuse, R83, R10 ;  /* 0x00000053490a7223 */ /* 0x040fe2000000000a */
[C---:B------:R-:W-:Y:S01]  /*6c30*/  FFMA R15, R73.reuse, R84, R15 ;  /* 0x00000054490f7223 */ /* 0x040fe2000000000f */
[C---:B------:R-:W-:Y:S01]  /*6c40*/  FFMA R12, R73.reuse, R85, R12 ;  /* 0x00000055490c7223 */ /* 0x040fe2000000000c */
[----:B------:R-:W-:Y:S01]  /*6c50*/  F2FP.F16.E4M3.UNPACK_B R124, R152.H1 ;  /* 0x00000098ff7c723e */ /* 0x000fe200030006ff */
[----:B------:R-:W-:Y:S01]  /*6c60*/  FFMA R13, R73, R86, R13 ;  /* 0x00000056490d7223 */ /* 0x000fe2000000000d */
[----:B------:R-:W-:Y:S01]  /*6c70*/  F2FP.SATFINITE.E4M3.F32.PACK_AB_MERGE_C R173, R5, R4, R174 ;  /* 0x0000000405ad723e */ /* 0x000fe200048070ae */
[--C-:B------:R-:W-:Y:S01]  /*6c80*/  HADD2.F32 R121, -RZ, R122.reuse.H0_H0 ;  /* 0x2000007aff797230 */ /* 0x100fe20000004100 */
[----:B------:R-:W-:Y:S01]  /*6c90*/  F2FP.SATFINITE.E4M3.F32.PACK_AB_MERGE_C R174, R15, R10, RZ ;  /* 0x0000000a0fae723e */ /* 0x000fe200048070ff */
[----:B------:R-:W-:Y:S02]  /*6ca0*/  HADD2.F32 R122, -RZ, R122.H1_H1 ;  /* 0x3000007aff7a7230 */ /* 0x000fe40000004100 */
[C---:B------:R-:W-:Y:S01]  /*6cb0*/  FMUL R14, R70.reuse, R18 ;  /* 0x00000012460e7220 */ /* 0x040fe20000400000 */
[----:B------:R-:W-:Y:S01]  /*6cc0*/  HADD2.F32 R88, -RZ, R88.H1_H1 ;  /* 0x30000058ff587230 */ /* 0x000fe20000004100 */
[----:B------:R-:W-:Y:S01]  /*6cd0*/  F2FP.SATFINITE.E4M3.F32.PACK_AB_MERGE_C R174, R9, R8, R174 ;  /* 0x0000000809ae723e */ /* 0x000fe200048070ae */
[C---:B------:R-:W-:Y:S01]  /*6ce0*/  FMUL R19, R70.reuse, R19 ;  /* 0x0000001346137220 */ /* 0x040fe20000400000 */
[--C-:B------:R-:W-:Y:S02]  /*6cf0*/  HADD2.F32 R91, -RZ, R92.reuse.H0_H0 ;  /* 0x2000005cff5b7230 */ /* 0x100fe40000004100 */
[C---:B------:R-:W-:Y:S01]  /*6d00*/  FFMA R14, R73.reuse, R87, R14 ;  /* 0x00000057490e7223 */ /* 0x040fe2000000000e */
[----:B------:R-:W-:Y:S02]  /*6d10*/  HADD2.F32 R92, -RZ, R92.H1_H1 ;  /* 0x3000005cff5c7230 */ /* 0x000fe40000004100 */
[C---:B------:R-:W-:Y:S01]  /*6d20*/  FFMA R19, R73.reuse, R88, R19 ;  /* 0x0000005849137223 */ /* 0x040fe20000000013 */
[C---:B------:R-:W-:Y:S01]  /*6d30*/  FFMA R16, R73.reuse, R89, R16 ;  /* 0x0000005949107223 */ /* 0x040fe20000000010 */
        /* <DEDUP_REMOVED lines=17> */
[----:B------:R1:W-:Y:S01]  /*6e50*/  STS.128 [R137+UR44+0x4200], R172 ;  /* 0x004200ac89007988 */ /* 0x0003e20008000c2c */
[----:B------:R-:W-:Y:S01]  /*6e60*/  F2FP.SATFINITE.E4M3.F32.PACK_AB_MERGE_C R180, R17, R16, R180 ;  /* 0x0000001011b4723e */ /* 0x000fe200048070b4 */
[C---:B------:R-:W-:Y:S01]  /*6e70*/  FFMA R22, R73.reuse, R95, R22 ;  /* 0x0000005f49167223 */ /* 0x040fe20000000016 */
[C---:B------:R-:W-:Y:S01]  /*6e80*/  FMUL R27, R70.reuse, R27 ;  /* 0x0000001b461b7220 */ /* 0x040fe20000400000 */
[--C-:B------:R-:W-:Y:S02]  /*6e90*/  HADD2.F32 R99, -RZ, R100.reuse.H0_H0 ;  /* 0x20000064ff637230 */ /* 0x100fe40000004100 */
[C---:B------:R-:W-:Y:S01]  /*6ea0*/  FMUL R26, R70.reuse, R30 ;  /* 0x0000001e461a7220 */ /* 0x040fe20000400000 */
[----:B------:R-:W-:Y:S02]  /*6eb0*/  HADD2.F32 R100, -RZ, R100.H1_H1 ;  /* 0x30000064ff647230 */ /* 0x000fe40000004100 */
[C---:B------:R-:W-:Y:S01]  /*6ec0*/  FFMA R27, R73.reuse, R96, R27 ;  /* 0x00000060491b7223 */ /* 0x040fe2000000001b */
[C---:B------:R-:W-:Y:S01]  /*6ed0*/  FFMA R24, R73.reuse, R97, R24 ;  /* 0x0000006149187223 */ /* 0x040fe20000000018 */
[C---:B------:R-:W-:Y:S01]  /*6ee0*/  FFMA R25, R73.reuse, R98, R25 ;  /* 0x0000006249197223 */ /* 0x040fe20000000019 */
[----:B------:R-:W-:Y:S01]  /*6ef0*/  F2FP.F16.E4M3.UNPACK_B R130, R154 ;  /* 0x0000009aff82723e */ /* 0x000fe200020006ff */
[----:B------:R-:W-:Y:S01]  /*6f00*/  FFMA R26, R73, R99, R26 ;  /* 0x00000063491a7223 */ /* 0x000fe2000000001a */
[----:B------:R-:W-:Y:S01]  /*6f10*/  F2FP.SATFINITE.E4M3.F32.PACK_AB_MERGE_C R181, R27, R22, RZ ;  /* 0x000000161bb5723e */ /* 0x000fe200048070ff */
[C---:B------:R-:W-:Y:S01]  /*6f20*/  FMUL R31, R70.reuse, R31 ;  /* 0x0000001f461f7220 */ /* 0x040fe20000400000 */
[--C-:B------:R-:W-:Y:S02]  /*6f30*/  HADD2.F32 R103, -RZ, R104.reuse.H0_H0 ;  /* 0x20000068ff677230 */ /* 0x100fe40000004100 */
[C---:B------:R-:W-:Y:S01]  /*6f40*/  FMUL R30, R70.reuse, R34 ;  /* 0x00000022461e7220 */ /* 0x040fe20000400000 */
[----:B------:R-:W-:Y:S01]  /*6f50*/  HADD2.F32 R104, -RZ, R104.H1_H1 ;  /* 0x30000068ff687230 */ /* 0x000fe20000004100 */
[----:B------:R-:W-:Y:S01]  /*6f60*/  F2FP.SATFINITE.E4M3.F32.PACK_AB_MERGE_C R181, R21, R20, R181 ;  /* 0x0000001415b5723e */ /* 0x000fe200048070b5 */
[C---:B------:R-:W-:Y:S01]  /*6f70*/  FFMA R31, R73.reuse, R100, R31 ;  /* 0x00000064491f7223 */ /* 0x040fe2000000001f */
[C---:B------:R-:W-:Y:S01]  /*6f80*/  FFMA R28, R73.reuse, R101, R28 ;  /* 0x00000065491c7223 */ /* 0x040fe2000000001c */
[C---:B------:R-:W-:Y:S01]  /*6f90*/  FFMA R29, R73.reuse, R102, R29 ;  /* 0x00000066491d7223 */ /* 0x040fe2000000001d */
[----:B------:R-:W-:Y:S01]  /*6fa0*/  F2FP.F16.E4M3.UNPACK_B R132, R154.H1 ;  /* 0x0000009aff84723e */ /* 0x000fe200030006ff */
[----:B------:R-:W-:Y:S01]  /*6fb0*/  FFMA R30, R73, R103, R30 ;  /* 0x00000067491e7223 */ /* 0x000fe2000000001e */
[----:B------:R-:W-:Y:S01]  /*6fc0*/  F2FP.SATFINITE.E4M3.F32.PACK_AB_MERGE_C R182, R31, R26, RZ ;  /* 0x0000001a1fb6723e */ /* 0x000fe200048070ff */
[----:B------:R-:W-:Y:S02]  /*6fd0*/  HADD2.F32 R129, -RZ, R130.H0_H0 ;  /* 0x20000082ff817230 */ /* 0x000fe40000004100 */
[C---:B------:R-:W-:Y:S01]  /*6fe0*/  FMUL R35, R70.reuse, R35 ;  /* 0x0000002346237220 */ /* 0x040fe20000400000 */
[----:B------:R-:W-:Y:S01]  /*6ff0*/  HADD2.F32 R107, -RZ, R108.H0_H0 ;  /* 0x2000006cff6b7230 */ /* 0x000fe20000004100 */
[----:B------:R-:W-:Y:S01]  /*7000*/  F2FP.SATFINITE.E4M3.F32.PACK_AB_MERGE_C R182, R25, R24, R182 ;  /* 0x0000001819b6723e */ /* 0x000fe200048070b6 */
[----:B------:R-:W-:Y:S02]  /*7010*/  HADD2.F32 R130, -RZ, R130.H1_H1 ;  /* 0x30000082ff827230 */ /* 0x000fe40000004100 */
[C---:B------:R-:W-:Y:S01]  /*7020*/  FFMA R35, R73.reuse, R104, R35 ;  /* 0x0000006849237223 */ /* 0x040fe20000000023 */
[C---:B------:R-:W-:Y:S01]  /*7030*/  FFMA R32, R73.reuse, R105, R32 ;  /* 0x0000006949207223 */ /* 0x040fe20000000020 */
[----:B------:R-:W-:Y:S01]  /*7040*/  FFMA R33, R73, R106, R33 ;  /* 0x0000006a49217223 */ /* 0x000fe20000000021 */
[----:B------:R-:W-:Y:S02]  /*7050*/  HADD2.F32 R108, -RZ, R108.H1_H1 ;  /* 0x3000006cff6c7230 */ /* 0x000fe40000004100 */
        /* <DEDUP_REMOVED lines=16> */
[----:B------:R1:W-:Y:S01]  /*7160*/  STS.128 [R179+0x4010], R180 ;  /* 0x004010b4b3007388 */ /* 0x0003e20000000c00 */
[----:B------:R-:W-:Y:S01]  /*7170*/  F2FP.SATFINITE.E4M3.F32.PACK_AB_MERGE_C R188, R33, R32, R188 ;  /* 0x0000002021bc723e */ /* 0x000fe200048070bc */
[C---:B------:R-:W-:Y:S01]  /*7180*/  FFMA R38, R73.reuse, R111, R38 ;  /* 0x0000006f49267223 */ /* 0x040fe20000000026 */
[C---:B------:R-:W-:Y:S01]  /*7190*/  FMUL R43, R70.reuse, R43 ;  /* 0x0000002b462b7220 */ /* 0x040fe20000400000 */
[--C-:B------:R-:W-:Y:S02]  /*71a0*/  HADD2.F32 R115, -RZ, R116.reuse.H0_H0 ;  /* 0x20000074ff737230 */ /* 0x100fe40000004100 */
[----:B------:R-:W-:Y:S01]  /*71b0*/  FMUL R42, R70, R46 ;  /* 0x0000002e462a7220 */ /* 0x000fe20000400000 */
[----:B------:R-:W-:Y:S02]  /*71c0*/  HADD2.F32 R116, -RZ, R116.H1_H1 ;  /* 0x30000074ff747230 */ /* 0x000fe40000004100 */
[C---:B------:R-:W-:Y:S01]  /*71d0*/  FFMA R43, R73.reuse, R112, R43 ;  /* 0x00000070492b7223 */ /* 0x040fe2000000002b */
[C---:B------:R-:W-:Y:S01]  /*71e0*/  FFMA R40, R73.reuse, R113, R40 ;  /* 0x0000007149287223 */ /* 0x040fe20000000028 */
[C---:B------:R-:W-:Y:S01]  /*71f0*/  FFMA R41, R73.reuse, R114, R41 ;  /* 0x0000007249297223 */ /* 0x040fe20000000029 */
[----:B------:R-:W-:Y:S01]  /*7200*/  ISETP.NE.AND P0, PT, R178, RZ, PT ;  /* 0x000000ffb200720c */ /* 0x000fe20003f05270 */
        /* <DEDUP_REMOVED lines=10> */
[C---:B------:R-:W-:Y:S01]  /*72b0*/  FMUL R51, R70.reuse, R51 ;  /* 0x0000003346337220 */ /* 0x040fe20000400000 */
[--C-:B------:R-:W-:Y:S02]  /*72c0*/  HADD2.F32 R123, -RZ, R124.reuse.H0_H0 ;  /* 0x2000007cff7b7230 */ /* 0x100fe40000004100 */
[C---:B------:R-:W-:Y:S01]  /*72d0*/  FFMA R46, R73.reuse, R119, R46 ;  /* 0x00000077492e7223 */ /* 0x040fe2000000002e */
[----:B------:R-:W-:Y:S02]  /*72e0*/  HADD2.F32 R124, -RZ, R124.H1_H1 ;  /* 0x3000007cff7c7230 */ /* 0x000fe40000004100 */
[C---:B------:R-:W-:Y:S01]  /*72f0*/  FMUL R50, R70.reuse, R54 ;  /* 0x0000003646327220 */ /* 0x040fe20000400000 */
[C---:B------:R-:W-:Y:S01]  /*7300*/  FFMA R51, R73.reuse, R120, R51 ;  /* 0x0000007849337223 */ /* 0x040fe20000000033 */
[C---:B------:R-:W-:Y:S01]  /*7310*/  FMUL R55, R70.reuse, R55 ;  /* 0x0000003746377220 */ /* 0x040fe20000400000 */
[C---:B------:R-:W-:Y:S01]  /*7320*/  FFMA R48, R73.reuse, R121, R48 ;  /* 0x0000007949307223 */ /* 0x040fe20000000030 */
[C---:B------:R-:W-:Y:S01]  /*7330*/  FFMA R49, R73.reuse, R122, R49 ;  /* 0x0000007a49317223 */ /* 0x040fe20000000031 */
        /* <DEDUP_REMOVED lines=20> */
[----:B------:R-:W-:Y:S01]  /*7480*/  FFMA R63, R73, R132, R63 ;  /* 0x00000084493f7223 */ /* 0x000fe2000000003f */
[----:B------:R-:W-:Y:S01]  /*7490*/  FMUL R67, R70, R67 ;  /* 0x0000004346437220 */ /* 0x000fe20000400000 */
[----:B------:R-:W-:Y:S01]  /*74a0*/  F2FP.SATFINITE.E4M3.F32.PACK_AB_MERGE_C R190, R47, R42, RZ ;  /* 0x0000002a2fbe723e */ /* 0x000fe200048070ff */
[----:B------:R-:W-:Y:S01]  /*74b0*/  FFMA R60, R73, R133, R60 ;  /* 0x00000085493c7223 */ /* 0x000fe2000000003c */
[----:B------:R-:W-:Y:S01]  /*74c0*/  F2FP.SATFINITE.E4M3.F32.PACK_AB_MERGE_C R191, R51, R46, RZ ;  /* 0x0000002e33bf723e */ /* 0x000fe200048070ff */
[C---:B------:R-:W-:Y:S01]  /*74d0*/  FFMA R61, R73.reuse, R134, R61 ;  /* 0x00000086493d7223 */ /* 0x040fe2000000003d */
[C---:B------:R-:W-:Y:S01]  /*74e0*/  FFMA R62, R73.reuse, R135, R62 ;  /* 0x00000087493e7223 */ /* 0x040fe2000000003e */
[----:B------:R-:W-:Y:S01]  /*74f0*/  FFMA R67, R73, R136, R67 ;  /* 0x0000008849437223 */ /* 0x000fe20000000043 */
[----:B------:R-:W-:Y:S02]  /*7500*/  F2FP.SATFINITE.E4M3.F32.PACK_AB_MERGE_C R190, R41, R40, R190 ;  /* 0x0000002829be723e */ /* 0x000fe400048070be */
[----:B------:R-:W-:Y:S02]  /*7510*/  F2FP.SATFINITE.E4M3.F32.PACK_AB_MERGE_C R191, R45, R44, R191 ;  /* 0x0000002c2dbf723e */ /* 0x000fe400048070bf */
[----:B------:R-:W-:Y:S02]  /*7520*/  F2FP.SATFINITE.E4M3.F32.PACK_AB_MERGE_C R192, R55, R50, RZ ;  /* 0x0000003237c0723e */ /* 0x000fe400048070ff */
[----:B------:R-:W-:Y:S01]  /*7530*/  F2FP.SATFINITE.E4M3.F32.PACK_AB_MERGE_C R193, R59, R54, RZ ;  /* 0x000000363bc1723e */ /* 0x000fe200048070ff */
[----:B------:R1:W-:Y:S01]  /*7540*/  STS.128 [R185+0x4020], R188 ;  /* 0x004020bcb9007388 */ /* 0x0003e20000000c00 */
[----:B------:R-:W-:Y:S02]  /*7550*/  F2FP.SATFINITE.E4M3.F32.PACK_AB_MERGE_C R194, R63, R58, RZ ;  /* 0x0000003a3fc2723e */ /* 0x000fe400048070ff */
[----:B------:R-:W-:Y:S02]  /*7560*/  F2FP.SATFINITE.E4M3.F32.PACK_AB_MERGE_C R195, R67, R62, RZ ;  /* 0x0000003e43c3723e */ /* 0x000fe400048070ff */
[----:B------:R-:W-:Y:S02]  /*7570*/  F2FP.SATFINITE.E4M3.F32.PACK_AB_MERGE_C R192, R49, R48, R192 ;  /* 0x0000003031c0723e */ /* 0x000fe400048070c0 */
[----:B------:R-:W-:Y:S02]  /*7580*/  F2FP.SATFINITE.E4M3.F32.PACK_AB_MERGE_C R193, R53, R52, R193 ;  /* 0x0000003435c1723e */ /* 0x000fe400048070c1 */
[----:B------:R-:W-:Y:S02]  /*7590*/  F2FP.SATFINITE.E4M3.F32.PACK_AB_MERGE_C R194, R57, R56, R194 ;  /* 0x0000003839c2723e */ /* 0x000fe400048070c2 */
[----:B------:R-:W-:Y:S02]  /*75a0*/  F2FP.SATFINITE.E4M3.F32.PACK_AB_MERGE_C R195, R61, R60, R195 ;  /* 0x0000003c3dc3723e */ /* 0x000fe400048070c3 */
[----:B------:R-:W-:Y:S02]  /*75b0*/  LEA R197, R166, UR44, 0x3 ;  /* 0x0000002ca6c57c11 */ /* 0x000fe4000f8e18ff */
[----:B------:R-:W-:Y:S01]  /*75c0*/  @P6 SHF.L.U32 R202, R165, 0x1f, RZ ;  /* 0x0000001fa5ca6819 */ /* 0x000fe200000006ff */
[----:B------:R1:W-:Y:S01]  /*75d0*/  STS.128 [R184+0x4010], R192 ;  /* 0x004010c0b8007388 */ /* 0x0003e20000000c00 */
[----:B------:R-:W-:Y:S01]  /*75e0*/  @!PT LDS RZ, [RZ] ;  /* 0x00000000fffff984 */ /* 0x000fe20000000800 */
[----:B------:R-:W-:Y:S01]  /*75f0*/  @!PT LDS RZ, [RZ] ;  /* 0x00000000fffff984 */ /* 0x000fe20000000800 */
[----:B------:R-:W-:Y:S01]  /*7600*/  @!PT LDS RZ, [RZ] ;  /* 0x00000000fffff984 */ /* 0x000fe20000000800 */
[----:B------:R-:W-:Y:S01]  /*7610*/  @!PT LDS RZ, [RZ] ;  /* 0x00000000fffff984 */ /* 0x000fe20000000800 */
[----:B------:R2:W-:Y:S07]  /*7620*/  MEMBAR.ALL.CTA ;  /* 0x0000000000007992 */ /* 0x0005ee0000008000 */
[----:B--2---:R-:W2:Y:S02]  /*7630*/  FENCE.VIEW.ASYNC.S ;  /* 0x00000000000073c6 */ /* 0x004ea40000000000 */
[----:B--2---:R-:W-:Y:S06]  /*7640*/  BAR.SYNC.DEFER_BLOCKING 0x1, 0x80 ;  /* 0x0042000000007b1d */ /* 0x004fec0000010000 */
[----:B------:R-:W-:Y:S05]  /*7650*/  @P0 BRA `(.L_x_113) ;  /* 0x0000000000280947 */ /* 0x000fea0003800000 */
[----:B------:R-:W2:Y:S01]  /*7660*/  LDCU.64 UR6, c[0x0][0x348] ;  /* 0x00006900ff0677ac */ /* 0x000ea20008000a00 */
[----:B------:R-:W-:Y:S01]  /*7670*/  UIADD3 UR4, UPT, UPT, UR44, 0x4200, URZ ;  /* 0x000042002c047890 */ /* 0x000fe2000fffe0ff */
[----:B------:R-:W-:Y:S05]  /*7680*/  UMOV UR51, UR36 ;  /* 0x0000002400337c82 */ /* 0x000fea0008000000 */
[----:B------:R-:W-:Y:S04]  /*7690*/  MOV R177, UR4 ;  /* 0x0000000400b17c02 */ /* 0x000fe80008000f00 */
[----:B------:R-:W-:Y:S01]  /*76a0*/  R2UR UR48, R177 ;  /* 0x00000000b13072ca */ /* 0x000fe200000e0000 */
[----:B--2---:R-:W-:Y:S04]  /*76b0*/  UIADD3 UR4, UP0, UPT, UR6, 0x680, URZ ;  /* 0x0000068006047890 */ /* 0x004fe8000ff1e0ff */
[----:B------:R-:W-:Y:S09]  /*76c0*/  UIADD3.X UR5, UPT, UPT, URZ, UR7, URZ, UP0, !UPT ;  /* 0x00000007ff057290 */ /* 0x000ff200087fe4ff */
[----:B------:R2:W-:Y:S01]  /*76d0*/  UTMASTG.3D [UR48], [UR4] ;  /* 0x00000030040073b5 */ /* 0x0005e20008010000 */
[----:B------:R0:W-:Y:S01]  /*76e0*/  UTMACMDFLUSH ;  /* 0x00000000000079b7 */ /* 0x0001e20000000000 */
[----:B--2---:R-:W-:Y:S04]  /*76f0*/  DEPBAR.LE SB0, 0x1 ;  /* 0x000080400000791a */ /* 0x004fe80000000000 */
.L_x_113:
[----:B------:R-:W-:Y:S05]  /*7700*/  BSYNC.RECONVERGENT B0 ;  /* 0x0000000000007941 */ /* 0x000fea0003800200 */
.L_x_112:
[----:B------:R-:W-:Y:S06]  /*7710*/  BAR.SYNC.DEFER_BLOCKING 0x1, 0x80 ;  /* 0x0042000000007b1d */ /* 0x000fec0000010000 */
[----:B------:R-:W2:Y:S01]  /*7720*/  @P6 SYNCS.PHASECHK.TRANS64.TRYWAIT P0, [R197+URZ+0x30], R202 ;  /* 0x000030cac50065a7 */ /* 0x000ea200080011ff */
[----:B------:R-:W-:Y:S01]  /*7730*/  BSSY B1, `(.L_x_114) ;  /* 0x0000023000017945 */ /* 0x000fe20003800000 */
[----:B--2---:R-:W-:Y:S03]  /*7740*/  @P6 SEL R186, RZ, 0x1, !P0 ;  /* 0x00000001ffba6807 */ /* 0x004fe60004000000 */
[----:B------:R-:W-:Y:S05]  /*7750*/  @!P6 BRA `(.L_x_115) ;  /* 0x000000000080e947 */ /* 0x000fea0003800000 */
[----:B------:R-:W-:Y:S01]  /*7760*/  ISETP.NE.AND P1, PT, R187, RZ, PT ;  /* 0x000000ffbb00720c */ /* 0x000fe20003f25270 */
[----:B------:R-:W2:Y:S01]  /*7770*/  S2R R0, SR_CgaCtaId ;  /* 0x0000000000007919 */ /* 0x000ea20000008800 */
[----:B------:R-:W-:Y:S01]  /*7780*/  ISETP.NE.AND P0, PT, R186, RZ, PT ;  /* 0x000000ffba00720c */ /* 0x000fe20003f05270 */
[----:B------:R-:W-:Y:S10]  /*7790*/  BSSY B0, `(.L_x_116) ;  /* 0x0000009000007945 */ /* 0x000ff40003800000 */
[----:B------:R-:W-:Y:S04]  /*77a0*/  @P1 IMAD R3, R166, 0x2000, R171 ;  /* 0x00002000a6031824 */ /* 0x000fe800078e02ab */
[C---:B------:R-:W-:Y:S01]  /*77b0*/  @P1 IMAD.IADD R5, R3.reuse, 0x1, R196 ;  /* 0x0000000103051824 */ /* 0x040fe200078e02c4 */
[----:B------:R-:W-:Y:S03]  /*77c0*/  @P1 IADD3 R200, PT, PT, R3, R200, RZ ;  /* 0x000000c803c81210 */ /* 0x000fe60007ffe0ff */
[----:B------:R-:W-:Y:S01]  /*77d0*/  @P1 IMAD.IADD R198, R198, 0x1, R5 ;  /* 0x00000001c6c61824 */ /* 0x000fe200078e0205 */
[----:B------:R-:W-:Y:S06]  /*77e0*/  @P0 BRA `(.L_x_117) ;  /* 0x00000000000c0947 */ /* 0x000fec0003800000 */
[----:B------:R-:W-:Y:S04]  /*77f0*/  SHF.L.U32 R2, R165, 0x1f, RZ ;  /* 0x0000001fa5027819 */ /* 0x000fe800000006ff */
[----:B------:R-:W3:Y:S02]  /*7800*/  SYNCS.PHASECHK.TRANS64.TRYWAIT P0, [R197+URZ+0x30], R2 ;  /* 0x00003002c50075a7 */ /* 0x000ee400080011ff */
[----:B---3--:R-:W-:Y:S05]  /*7810*/  @!P0 BRA `(.L_x_118) ;  /* 0x0000001c00f08947 */ /* 0x008fea0003800000 */
.L_x_117:
[----:B------:R-:W-:Y:S05]  /*7820*/  BSYNC B0 ;  /* 0x0000000000007941 */ /* 0x000fea0003800000 */
.L_x_116:
[----:B------:R-:W-:Y:S01]  /*7830*/  ISETP.NE.AND P0, PT, R187, RZ, PT ;  /* 0x000000ffbb00720c */ /* 0x000fe20003f05270 */
[----:B---3--:R-:W-:Y:S02]  /*7840*/  VIADD R197, R197, 0x40 ;  /* 0x00000040c5c57836 */ /* 0x008fe40000000000 */
[----:B------:R-:W-:Y:S03]  /*7850*/  VIADD R166, R166, 0x1 ;  /* 0x00000001a6a67836 */ /* 0x000fe60000000000 */
[----:B--2---:R-:W-:Y:S07]  /*7860*/  PRMT R0, R0, 0x654, R197 ;  /* 0x0000065400007816 */ /* 0x004fee00000000c5 */
[----:B------:R2:W3:Y:S04]  /*7870*/  @P0 LDS.128 R140, [R3] ;  /* 0x00000000038c0984 */ /* 0x0004e80000000c00 */
[----:B------:R2:W4:Y:S04]  /*7880*/  @P0 LDS.128 R144, [R5+0x10] ;  /* 0x0000100005900984 */ /* 0x0005280000000c00 */
        /* <DEDUP_REMOVED lines=12> */
[----:B--234-:R-:W-:Y:S02]  /*7950*/  LOP3.LUT R165, R165, R0, RZ, 0x3c, !PT ;  /* 0x00000000a5a57212 */ /* 0x01cfe400078e3cff */
.L_x_115:
[----:B------:R-:W-:Y:S05]  /*7960*/  BSYNC B1 ;  /* 0x0000000000017941 */ /* 0x000fea0003800000 */
.L_x_114:
[----:B------:R-:W-:Y:S05]  /*7970*/  VIADD R0, R71, 0x40 ;  /* 0x0000004047007836 */ /* 0x000fea0000000000 */
[----:B------:R-:W-:Y:S04]  /*7980*/  SHF.R.U32.HI R0, RZ, 0x15, R0 ;  /* 0x00000015ff007819 */ /* 0x000fe80000011600 */
[----:B------:R-:W-:Y:S11]  /*7990*/  LOP3.LUT P0, RZ, R0, 0x3, R159, 0x48, !PT ;  /* 0x0000000300ff7812 */ /* 0x000ff6000780489f */
[----:B------:R-:W-:Y:S02]  /*79a0*/  @!UPT UIADD3 URZ, UPT, UPT, URZ, URZ, URZ ;  /* 0x000000fffffff290 */ /* 0x000fe4000fffe0ff */
        /* <DEDUP_REMOVED lines=8> */
[----:B------:R-:W5:Y:S01]  /*7a30*/  LDCU.64 UR4, c[0x4][0x10] ;  /* 0x01000200ff0477ac */ /* 0x000f620008000a00 */
[----:B--2---:R-:W-:Y:S01]  /*7a40*/  MOV R5, UR9 ;  /* 0x0000000900057c02 */ /* 0x004fe20008000f00 */
[----:B------:R-:W-:Y:S01]  /*7a50*/  IMAD.U32 R4, RZ, RZ, UR8 ;  /* 0x00000008ff047e24 */ /* 0x000fe2000f8e00ff */
[----:B---3--:R-:W-:Y:S01]  /*7a60*/  MOV R7, UR7 ;  /* 0x0000000700077c02 */ /* 0x008fe20008000f00 */
[----:B------:R-:W-:Y:S01]  /*7a70*/  IMAD.U32 R6, RZ, RZ, UR6 ;  /* 0x00000006ff067e24 */ /* 0x000fe2000f8e00ff */
[----:B-----5:R-:W-:Y:S01]  /*7a80*/  MOV R11, UR5 ;  /* 0x00000005000b7c02 */ /* 0x020fe20008000f00 */
[----:B------:R-:W-:Y:S02]  /*7a90*/  IMAD.U32 R10, RZ, RZ, UR4 ;  /* 0x00000004ff0a7e24 */ /* 0x000fe4000f8e00ff */
[----:B------:R-:W-:Y:S07]  /*7aa0*/  LEPC R20, `(.L_x_119) ;  /* 0x000000001014794e */ /* 0x000fee0000000000 */
[----:B-1--4-:R-:W-:Y:S05]  /*7ab0*/  CALL.ABS.NOINC R2 ;  /* 0x0000000002007343 */ /* 0x012fea0003c00000 */
.L_x_119:
[----:B------:R-:W-:Y:S01]  /*7ac0*/  ISETP.NE.AND P0, PT, R178, RZ, PT ;  /* 0x000000ffb200720c */ /* 0x000fe20003f05270 */
[----:B------:R-:W-:Y:S05]  /*7ad0*/  WARPSYNC.ALL ;  /* 0x0000000000007948 */ /* 0x000fea0003800000 */
[----:B------:R-:W-:Y:S01]  /*7ae0*/  R2UR UR4, R71 ;  /* 0x00000000470472ca */ /* 0x000fe200000e0000 */
[----:B------:R-:W-:Y:S01]  /*7af0*/  BSSY.RECONVERGENT B0, `(.L_x_120) ;  /* 0x000011d000007945 */ /* 0x000fe20003800200 */
[----:B------:R-:W-:Y:S02]  /*7b00*/  F2FP.F16.E4M3.UNPACK_B R11, R141 ;  /* 0x0000008dff0b723e */ /* 0x000fe400020006ff */
[----:B------:R-:W-:Y:S02]  /*7b10*/  F2FP.F16.E4M3.UNPACK_B R10, R142 ;  /* 0x0000008eff0a723e */ /* 0x000fe400020006ff */
[----:B------:R-:W-:Y:S01]  /*7b20*/  F2FP.F16.E4M3.UNPACK_B R9, R143 ;  /* 0x0000008fff09723e */ /* 0x000fe200020006ff */
[--C-:B------:R-:W-:Y:S01]  /*7b30*/  HADD2.F32 R74, -RZ, R11.reuse.H0_H0 ;  /* 0x2000000bff4a7230 */ /* 0x100fe20000004100 */
[----:B------:R-:W-:Y:S01]  /*7b40*/  F2FP.F16.E4M3.UNPACK_B R8, R144 ;  /* 0x00000090ff08723e */ /* 0x000fe200020006ff */
[----:B------:R-:W-:Y:S01]  /*7b50*/  HADD2.F32 R76, -RZ, R11.H1_H1 ;  /* 0x3000000bff4c7230 */ /* 0x000fe20000004100 */
[----:B------:R-:W-:Y:S01]  /*7b60*/  F2FP.F16.E4M3.UNPACK_B R7, R145 ;  /* 0x00000091ff07723e */ /* 0x000fe200020006ff */
[--C-:B------:R-:W-:Y:S01]  /*7b70*/  HADD2.F32 R77, -RZ, R10.reuse.H0_H0 ;  /* 0x2000000aff4d7230 */ /* 0x100fe20000004100 */
[----:B------:R-:W-:Y:S01]  /*7b80*/  F2FP.F16.E4M3.UNPACK_B R6, R146 ;  /* 0x00000092ff06723e */ /* 0x000fe200020006ff */
[----:B------:R-:W-:Y:S01]  /*7b90*/  HADD2.F32 R80, -RZ, R10.H1_H1 ;  /* 0x3000000aff507230 */ /* 0x000fe20000004100 */
[----:B------:R-:W-:Y:S01]  /*7ba0*/  F2FP.F16.E4M3.UNPACK_B R5, R147 ;  /* 0x00000093ff05723e */ /* 0x000fe200020006ff */
[--C-:B------:R-:W-:Y:S01]  /*7bb0*/  HADD2.F32 R81, -RZ, R9.reuse.H0_H0 ;  /* 0x20000009ff517230 */ /* 0x100fe20000004100 */
[----:B-1----:R-:W-:Y:S01]  /*7bc0*/  F2FP.F16.E4M3.UNPACK_B R4, R148 ;  /* 0x00000094ff04723e */ /* 0x002fe200020006ff */
[----:B------:R-:W-:Y:S01]  /*7bd0*/  HADD2.F32 R83, -RZ, R9.H1_H1 ;  /* 0x30000009ff537230 */ /* 0x000fe20000004100 */
[-C--:B------:R-:W-:Y:S01]  /*7be0*/  F2FP.F16.E4M3.UNPACK_B R2, R140.reuse ;  /* 0x0000008cff02723e */ /* 0x080fe200020006ff */
[--C-:B------:R-:W-:Y:S01]  /*7bf0*/  HADD2.F32 R86, -RZ, R8.reuse.H0_H0 ;  /* 0x20000008ff567230 */ /* 0x100fe20000004100 */
[----:B------:R-:W-:Y:S01]  /*7c00*/  F2FP.F16.E4M3.UNPACK_B R140, R140.H1 ;  /* 0x0000008cff8c723e */ /* 0x000fe200030006ff */
[----:B------:R-:W-:Y:S01]  /*7c10*/  HADD2.F32 R87, -RZ, R8.H1_H1 ;  /* 0x30000008ff577230 */ /* 0x000fe20000004100 */
[----:B------:R-:W-:Y:S01]  /*7c20*/  F2FP.F16.E4M3.UNPACK_B R141, R141.H1 ;  /* 0x0000008dff8d723e */ /* 0x000fe200030006ff */
[--C-:B------:R-:W-:Y:S01]  /*7c30*/  HADD2.F32 R90, -RZ, R7.reuse.H0_H0 ;  /* 0x20000007ff5a7230 */ /* 0x100fe20000004100 */
[----:B------:R-:W-:Y:S01]  /*7c40*/  F2FP.F16.E4M3.UNPACK_B R142, R142.H1 ;  /* 0x0000008eff8e723e */ /* 0x000fe200030006ff */
[----:B------:R-:W-:Y:S01]  /*7c50*/  HADD2.F32 R91, -RZ, R7.H1_H1 ;  /* 0x30000007ff5b7230 */ /* 0x000fe20000004100 */
[----:B------:R-:W-:Y:S01]  /*7c60*/  F2FP.F16.E4M3.UNPACK_B R143, R143.H1 ;  /* 0x0000008fff8f723e */ /* 0x000fe200030006ff */
[--C-:B------:R-:W-:Y:S01]  /*7c70*/  HADD2.F32 R94, -RZ, R6.reuse.H0_H0 ;  /* 0x20000006ff5e7230 */ /* 0x100fe20000004100 */
[----:B------:R-:W-:Y:S01]  /*7c80*/  IADD3 R161, PT, PT, R161, 0xa0, RZ ;  /* 0x000000a0a1a17810 */ /* 0x000fe20007ffe0ff */
[----:B------:R-:W-:Y:S01]  /*7c90*/  HADD2.F32 R95, -RZ, R6.H1_H1 ;  /* 0x30000006ff5f7230 */ /* 0x000fe20000004100 */
[----:B------:R-:W-:Y:S01]  /*7ca0*/  F2FP.F16.E4M3.UNPACK_B R107, R149 ;  /* 0x00000095ff6b723e */ /* 0x000fe200020006ff */
[--C-:B------:R-:W-:Y:S01]  /*7cb0*/  HADD2.F32 R98, -RZ, R5.reuse.H0_H0 ;  /* 0x20000005ff627230 */ /* 0x100fe20000004100 */
[----:B------:R-:W-:Y:S01]  /*7cc0*/  LOP3.LUT R161, R161, 0xfefffff8, RZ, 0xc0, !PT ;  /* 0xfefffff8a1a17812 */ /* 0x000fe200078ec0ff */
[----:B------:R-:W-:Y:S01]  /*7cd0*/  HADD2.F32 R99, -RZ, R5.H1_H1 ;  /* 0x30000005ff637230 */ /* 0x000fe20000004100 */
[----:B------:R-:W-:Y:S01]  /*7ce0*/  F2FP.F16.E4M3.UNPACK_B R111, R150 ;  /* 0x00000096ff6f723e */ /* 0x000fe200020006ff */
[--C-:B------:R-:W-:Y:S01]  /*7cf0*/  HADD2.F32 R102, -RZ, R4.reuse.H0_H0 ;  /* 0x20000004ff667230 */ /* 0x100fe20000004100 */
[----:B------:R-:W-:Y:S01]  /*7d00*/  F2FP.F16.E4M3.UNPACK_B R115, R151 ;  /* 0x00000097ff73723e */ /* 0x000fe200020006ff */
[----:B------:R-:W-:Y:S01]  /*7d10*/  HADD2.F32 R103, -RZ, R4.H1_H1 ;  /* 0x30000004ff677230 */ /* 0x000fe20000004100 */
[----:B------:R-:W-:Y:S01]  /*7d20*/  F2FP.F16.E4M3.UNPACK_B R119, R152 ;  /* 0x00000098ff77723e */ /* 0x000fe200020006ff */
[----:B------:R-:W1:Y:S01]  /*7d30*/  LDTM.x64 R4, tmem[UR4+0x40] ;  /* 0x00004004000479ee */ /* 0x000e620008340000 */
[--C-:B------:R-:W-:Y:S01]  /*7d40*/  HADD2.F32 R0, -RZ, R2.reuse.H0_H0 ;  /* 0x20000002ff007230 */ /* 0x100fe20000004100 */
[----:B------:R-:W-:Y:S01]  /*7d50*/  NOP ;  /* 0x0000000000007918 */ /* 0x000fe20000000000 */
[----:B-1----:R1:W-:Y:S01]  /*7d60*/  SYNCS.ARRIVE.TRANS64.RED.A1T0 RZ, [R161+URZ], RZ ;  /* 0x000000ffa1ff79a7 */ /* 0x0023e200081004ff */
[----:B------:R-:W-:Y:S01]  /*7d70*/  HADD2.F32 R2, -RZ, R2.H1_H1 ;  /* 0x30000002ff027230 */ /* 0x000fe20000004100 */
[----:B------:R-:W-:Y:S01]  /*7d80*/  F2FP.F16.E4M3.UNPACK_B R123, R153 ;  /* 0x00000099ff7b723e */ /* 0x000fe200020006ff */
[----:B------:R-:W-:Y:S01]  /*7d90*/  HADD2.F32 R78, -RZ, R141.H1_H1 ;  /* 0x3000008dff4e7230 */ /* 0x000fe20000004100 */
[----:B------:R-:W-:Y:S01]  /*7da0*/  F2FP.F16.E4M3.UNPACK_B R127, R154 ;  /* 0x0000009aff7f723e */ /* 0x000fe200020006ff */
[--C-:B------:R-:W-:Y:S01]  /*7db0*/  HADD2.F32 R106, -RZ, R107.reuse.H0_H0 ;  /* 0x2000006bff6a7230 */ /* 0x100fe20000004100 */
[----:B------:R-:W-:Y:S01]  /*7dc0*/  F2FP.F16.E4M3.UNPACK_B R130, R155 ;  /* 0x0000009bff82723e */ /* 0x000fe200020006ff */
[----:B------:R-:W-:Y:S01]  /*7dd0*/  HADD2.F32 R107, -RZ, R107.H1_H1 ;  /* 0x3000006bff6b7230 */ /* 0x000fe20000004100 */
[----:B------:R-:W-:Y:S01]  /*7de0*/  F2FP.F16.E4M3.UNPACK_B R144, R144.H1 ;  /* 0x00000090ff90723e */ /* 0x000fe200030006ff */
        /* <DEDUP_REMOVED lines=12> */
[C---:B------:R-:W-:Y:S01]  /*7eb0*/  FMUL R4, R70.reuse, R4 ;  /* 0x0000000446047220 */ /* 0x040fe20000400000 */
[C---:B------:R-:W-:Y:S01]  /*7ec0*/  FMUL R5, R70.reuse, R5 ;  /* 0x0000000546057220 */ /* 0x040fe20000400000 */
[--C-:B------:R-:W-:Y:S02]  /*7ed0*/  HADD2.F32 R3, -RZ, R140.reuse.H0_H0 ;  /* 0x2000008cff037230 */ /* 0x100fe40000004100 */
        /* <DEDUP_REMOVED lines=9> */
[----:B------:R-:W-:Y:S02]  /*7f70*/  HADD2.F32 R122, -RZ, R123.H0_H0 ;  /* 0x2000007bff7a7230 */ /* 0x000fe40000004100 */
[C---:B------:R-:W-:Y:S01]  /*7f80*/  FMUL R6, R70.reuse, R6 ;  /* 0x0000000646067220 */ /* 0x040fe20000400000 */
[----:B------:R-:W-:Y:S02]  /*7f90*/  HADD2.F32 R72, -RZ, R140.H1_H1 ;  /* 0x3000008cff487230 */ /* 0x000fe40000004100 */
[C---:B------:R-:W-:Y:S01]  /*7fa0*/  FMUL R7, R70.reuse, R7 ;  /* 0x0000000746077220 */ /* 0x040fe20000400000 */
[----:B------:R-:W-:Y:S02]  /*7fb0*/  HADD2.F32 R75, -RZ, R141.H0_H0 ;  /* 0x2000008dff4b7230 */ /* 0x000fe40000004100 */
[C---:B------:R-:W-:Y:S01]  /*7fc0*/  FFMA R6, R73.reuse, R3, R6 ;  /* 0x0000000349067223 */ /* 0x040fe20000000006 */
[----:B------:R-:W-:Y:S02]  /*7fd0*/  HADD2.F32 R123, -RZ, R123.H1_H1 ;  /* 0x3000007bff7b7230 */ /* 0x000fe40000004100 */
[C---:B------:R-:W-:Y:S01]  /*7fe0*/  FFMA R7, R73.reuse, R72, R7 ;  /* 0x0000004849077223 */ /* 0x040fe20000000007 */
[C---:B------:R-:W-:Y:S01]  /*7ff0*/  FFMA R8, R73.reuse, R74, R8 ;  /* 0x0000004a49087223 */ /* 0x040fe20000000008 */
[----:B------:R-:W-:Y:S01]  /*8000*/  FFMA R9, R73, R76, R9 ;  /* 0x0000004c49097223 */ /* 0x000fe20000000009 */
[--C-:B------:R-:W-:Y:S02]  /*8010*/  HADD2.F32 R126, -RZ, R127.reuse.H0_H0 ;  /* 0x2000007fff7e7230 */ /* 0x100fe40000004100 */
[C---:B------:R-:W-:Y:S01]  /*8020*/  FMUL R10, R70.reuse, R10 ;  /* 0x0000000a460a7220 */ /* 0x040fe20000400000 */
[----:B------:R-:W-:Y:S01]  /*8030*/  F2FP.SATFINITE.E4M3.F32.PACK_AB_MERGE_C R76, R7, R6, RZ ;  /* 0x00000006074c723e */ /* 0x000fe200048070ff */
[C---:B------:R-:W-:Y:S01]  /*8040*/  FMUL R7, R70.reuse, R20 ;  /* 0x0000001446077220 */ /* 0x040fe20000400000 */
[----:B------:R-:W-:Y:S02]  /*8050*/  HADD2.F32 R127, -RZ, R127.H1_H1 ;  /* 0x3000007fff7f7230 */ /* 0x000fe40000004100 */
[C---:B------:R-:W-:Y:S01]  /*8060*/  FFMA R10, R73.reuse, R75, R10 ;  /* 0x0000004b490a7223 */ /* 0x040fe2000000000a */
[----:B------:R-:W-:Y:S02]  /*8070*/  HADD2.F32 R72, -RZ, R130.H0_H0 ;  /* 0x20000082ff487230 */ /* 0x000fe40000004100 */
[C---:B------:R-:W-:Y:S01]  /*8080*/  FMUL R11, R70.reuse, R11 ;  /* 0x0000000b460b7220 */ /* 0x040fe20000400000 */
[--C-:B------:R-:W-:Y:S02]  /*8090*/  HADD2.F32 R79, -RZ, R142.reuse.H0_H0 ;  /* 0x2000008eff4f7230 */ /* 0x100fe40000004100 */
[C---:B------:R-:W-:Y:S01]  /*80a0*/  FMUL R14, R70.reuse, R14 ;  /* 0x0000000e460e7220 */ /* 0x040fe20000400000 */
[----:B------:R-:W-:Y:S02]  /*80b0*/  HADD2.F32 R82, -RZ, R142.H1_H1 ;  /* 0x3000008eff527230 */ /* 0x000fe40000004100 */
[C---:B------:R-:W-:Y:S01]  /*80c0*/  FFMA R11, R73.reuse, R78, R11 ;  /* 0x0000004e490b7223 */ /* 0x040fe2000000000b */
[C---:B------:R-:W-:Y:S01]  /*80d0*/  FFMA R12, R73.reuse, R77, R12 ;  /* 0x0000004d490c7223 */ /* 0x040fe2000000000c */
[C---:B------:R-:W-:Y:S01]  /*80e0*/  FFMA R13, R73.reuse, R80, R13 ;  /* 0x00000050490d7223 */ /* 0x040fe2000000000d */
[----:B------:R-:W-:Y:S01]  /*80f0*/  FFMA R14, R73, R79, R14 ;  /* 0x0000004f490e7223 */ /* 0x000fe2000000000e */
[----:B------:R-:W-:Y:S01]  /*8100*/  HADD2.F32 R75, -RZ, R130.H1_H1 ;  /* 0x30000082ff4b7230 */ /* 0x000fe20000004100 */
[----:B------:R-:W-:Y:S01]  /*8110*/  F2FP.SATFINITE.E4M3.F32.PACK_AB_MERGE_C R78, R11, R10, RZ ;  /* 0x0000000a0b4e723e */ /* 0x000fe200048070ff */
[C---:B------:R-:W-:Y:S01]  /*8120*/  FMUL R10, R70.reuse, R21 ;  /* 0x00000015460a7220 */ /* 0x040fe20000400000 */
[C---:B------:R-:W-:Y:S01]  /*8130*/  FMUL R21, R70.reuse, R28 ;  /* 0x0000001c46157220 */ /* 0x040fe20000400000 */
        /* <DEDUP_REMOVED lines=8> */
[C---:B------:R-:W-:Y:S01]  /*81c0*/  FMUL R18, R70.reuse, R25 ;  /* 0x0000001946127220 */ /* 0x040fe20000400000 */
[----:B------:R-:W-:Y:S01]  /*81d0*/  F2FP.SATFINITE.E4M3.F32.PACK_AB_MERGE_C R14, R15, R14, RZ ;  /* 0x0000000e0f0e723e */ /* 0x000fe200048070ff */
        /* <DEDUP_REMOVED lines=8> */
[C---:B------:R-:W-:Y:S01]  /*8260*/  FFMA R11, R73.reuse, R88, R11 ;  /* 0x00000058490b7223 */ /* 0x040fe2000000000b */
[----:B------:R-:W-:Y:S01]  /*8270*/  FMUL R22, R70, R29 ;  /* 0x0000001d46167220 */ /* 0x000fe20000400000 */
        /* <DEDUP_REMOVED lines=13> */
[----:B------:R-:W-:Y:S01]  /*8350*/  FMUL R20, R70, R27 ;  /* 0x0000001b46147220 */ /* 0x000fe20000400000 */
[--C-:B------:R-:W-:Y:S01]  /*8360*/  HADD2.F32 R96, -RZ, R146.reuse.H0_H0 ;  /* 0x20000092ff607230 */ /* 0x100fe20000004100 */
[----:B------:R-:W-:Y:S01]  /*8370*/  F2FP.SATFINITE.E4M3.F32.PACK_AB_MERGE_C R16, R10, R7, R16 ;  /* 0x000000070a10723e */ /* 0x000fe20004807010 */
[----:B------:R-:W-:Y:S02]  /*8380*/  HADD2.F32 R97, -RZ, R146.H1_H1 ;  /* 0x30000092ff617230 */ /* 0x000fe40000004100 */
[C---:B------:R-:W-:Y:S01]  /*8390*/  FFMA R20, R73.reuse, R93, R20 ;  /* 0x0000005d49147223 */ /* 0x040fe20000000014 */
[C---:B------:R-:W-:Y:S01]  /*83a0*/  FFMA R21, R73.reuse, R94, R21 ;  /* 0x0000005e49157223 */ /* 0x040fe20000000015 */
[C---:B------:R-:W-:Y:S01]  /*83b0*/  FFMA R22, R73.reuse, R95, R22 ;  /* 0x0000005f49167223 */ /* 0x040fe20000000016 */
[C---:B------:R-:W-:Y:S01]  /*83c0*/  FMUL R23, R70.reuse, R30 ;  /* 0x0000001e46177220 */ /* 0x040fe20000400000 */
[----:B------:R-:W-:Y:S01]  /*83d0*/  FMUL R30, R70, R37 ;  /* 0x00000025461e7220 */ /* 0x000fe20000400000 */
[----:B------:R-:W-:Y:S01]  /*83e0*/  F2FP.SATFINITE.E4M3.F32.PACK_AB_MERGE_C R19, R20, R19, RZ ;  /* 0x000000131413723e */ /* 0x000fe200048070ff */
[C---:B------:R-:W-:Y:S01]  /*83f0*/  FMUL R37, R70.reuse, R44 ;  /* 0x0000002c46257220 */ /* 0x040fe20000400000 */
[C---:B------:R-:W-:Y:S01]  /*8400*/  FFMA R23, R73.reuse, R96, R23 ;  /* 0x0000006049177223 */ /* 0x040fe20000000017 */
        /* <DEDUP_REMOVED lines=20> */
[----:B------:R-:W-:Y:S01]  /*8550*/  F2FP.F16.E4M3.UNPACK_B R151, R151.H1 ;  /* 0x00000097ff97723e */ /* 0x000fe200030006ff */
[----:B------:R-:W-:Y:S01]  /*8560*/  FMUL R38, R70, R45 ;  /* 0x0000002d46267220 */ /* 0x000fe20000400000 */
[----:B------:R-:W-:Y:S01]  /*8570*/  F2FP.SATFINITE.E4M3.F32.PACK_AB_MERGE_C R19, R28, R27, RZ ;  /* 0x0000001b1c13723e */ /* 0x000fe200048070ff */
[----:B------:R-:W-:Y:S01]  /*8580*/  FFMA R31, R73, R104, R31 ;  /* 0x00000068491f7223 */ /* 0x000fe2000000001f */
[C---:B------:R-:W-:Y:S01]  /*8590*/  FMUL R45, R70.reuse, R52 ;  /* 0x00000034462d7220 */ /* 0x040fe20000400000 */
[C---:B------:R-:W-:Y:S01]  /*85a0*/  FMUL R52, R70.reuse, R59 ;  /* 0x0000003b46347220 */ /* 0x040fe20000400000 */
[----:B------:R-:W-:Y:S01]  /*85b0*/  F2FP.F16.E4M3.UNPACK_B R152, R152.H1 ;  /* 0x00000098ff98723e */ /* 0x000fe200030006ff */
[C---:B------:R-:W-:Y:S01]  /*85c0*/  FMUL R59, R70.reuse, R66 ;  /* 0x00000042463b7220 */ /* 0x040fe20000400000 */
[----:B------:R-:W-:Y:S01]  /*85d0*/  F2FP.SATFINITE.E4M3.F32.PACK_AB_MERGE_C R66, R13, R12, R14 ;  /* 0x0000000c0d42723e */ /* 0x000fe2000480700e */
        /* <DEDUP_REMOVED lines=11> */
[C---:B------:R-:W-:Y:S01]  /*8690*/  FFMA R35, R73.reuse, R108, R35 ;  /* 0x0000006c49237223 */ /* 0x040fe20000000023 */
[C---:B------:R-:W-:Y:S01]  /*86a0*/  FMUL R36, R70.reuse, R43 ;  /* 0x0000002b46247220 */ /* 0x040fe20000400000 */
[--C-:B------:R-:W-:Y:S02]  /*86b0*/  HADD2.F32 R112, -RZ, R150.reuse.H0_H0 ;  /* 0x20000096ff707230 */ /* 0x100fe40000004100 */
[C---:B------:R-:W-:Y:S01]  /*86c0*/  FMUL R39, R70.reuse, R46 ;  /* 0x0000002e46277220 */ /* 0x040fe20000400000 */
[----:B------:R-:W-:Y:S02]  /*86d0*/  HADD2.F32 R113, -RZ, R150.H1_H1 ;  /* 0x30000096ff717230 */ /* 0x000fe40000004100 */
        /* <DEDUP_REMOVED lines=12> */
[C---:B------:R-:W-:Y:S01]  /*87a0*/  FMUL R46, R70.reuse, R53 ;  /* 0x00000035462e7220 */ /* 0x040fe20000400000 */
[--C-:B------:R-:W-:Y:S02]  /*87b0*/  HADD2.F32 R120, -RZ, R152.reuse.H0_H0 ;  /* 0x20000098ff787230 */ /* 0x100fe40000004100 */
[C---:B------:R-:W-:Y:S01]  /*87c0*/  FMUL R50, R70.reuse, R57 ;  /* 0x0000003946327220 */ /* 0x040fe20000400000 */
[C---:B------:R-:W-:Y:S01]  /*87d0*/  FMUL R51, R70.reuse, R58 ;  /* 0x0000003a46337220 */ /* 0x040fe20000400000 */
[C---:B------:R-:W-:Y:S01]  /*87e0*/  FMUL R53, R70.reuse, R60 ;  /* 0x0000003c46357220 */ /* 0x040fe20000400000 */
[C---:B------:R-:W-:Y:S01]  /*87f0*/  FFMA R43, R73.reuse, R116, R43 ;  /* 0x00000074492b7223 */ /* 0x040fe2000000002b */
[----:B------:R-:W-:Y:S02]  /*8800*/  HADD2.F32 R121, -RZ, R152.H1_H1 ;  /* 0x30000098ff797230 */ /* 0x000fe40000004100 */
[C---:B------:R-:W-:Y:S01]  /*8810*/  FMUL R47, R70.reuse, R54 ;  /* 0x00000036462f7220 */ /* 0x040fe20000400000 */
[C---:B------:R-:W-:Y:S01]  /*8820*/  FMUL R57, R70.reuse, R64 ;  /* 0x0000004046397220 */ /* 0x040fe20000400000 */
[C---:B------:R-:W-:Y:S01]  /*8830*/  FMUL R58, R70.reuse, R65 ;  /* 0x00000041463a7220 */ /* 0x040fe20000400000 */
[C---:B------:R-:W-:Y:S01]  /*8840*/  FMUL R60, R70.reuse, R67 ;  /* 0x00000043463c7220 */ /* 0x040fe20000400000 */
[----:B------:R-:W-:Y:S01]  /*8850*/  FFMA R44, R73, R117, R44 ;  /* 0x00000075492c7223 */ /* 0x000fe2000000002c */
[C---:B------:R-:W-:Y:S01]  /*8860*/  FMUL R48, R70.reuse, R55 ;  /* 0x0000003746307220 */ /* 0x040fe20000400000 */
[----:B------:R-:W-:Y:S01]  /*8870*/  F2FP.SATFINITE.E4M3.F32.PACK_AB_MERGE_C R64, R5, R4, R76 ;  /* 0x000000040540723e */ /* 0x000fe2000480704c */
[----:B------:R-:W-:Y:S01]  /*8880*/  FFMA R45, R73, R118, R45 ;  /* 0x00000076492d7223 */ /* 0x000fe2000000002d */
[----:B------:R-:W-:Y:S01]  /*8890*/  F2FP.SATFINITE.E4M3.F32.PACK_AB_MERGE_C R65, R9, R8, R78 ;  /* 0x000000080941723e */ /* 0x000fe2000480704e */
[----:B------:R-:W-:Y:S01]  /*88a0*/  FMUL R49, R70, R56 ;  /* 0x0000003846317220 */ /* 0x000fe20000400000 */
[----:B------:R-:W-:Y:S01]  /*88b0*/  F2FP.SATFINITE.E4M3.F32.PACK_AB_MERGE_C R67, R2, R0, R3 ;  /* 0x000000000243723e */ /* 0x000fe20004807003 */
[C---:B------:R-:W-:Y:S01]  /*88c0*/  FFMA R46, R73.reuse, R119, R46 ;  /* 0x00000077492e7223 */ /* 0x040fe2000000002e */
[----:B------:R-:W-:Y:S01]  /*88d0*/  F2FP.F16.E4M3.UNPACK_B R154, R154.H1 ;  /* 0x0000009aff9a723e */ /* 0x000fe200030006ff */
[--C-:B------:R-:W-:Y:S02]  /*88e0*/  HADD2.F32 R124, -RZ, R153.reuse.H0_H0 ;  /* 0x20000099ff7c7230 */ /* 0x100fe40000004100 */
[C---:B------:R-:W-:Y:S01]  /*88f0*/  FFMA R47, R73.reuse, R120, R47 ;  /* 0x00000078492f7223 */ /* 0x040fe2000000002f */
[----:B------:R1:W-:Y:S01]  /*8900*/  STS.128 [R137+UR44+0x6200], R64 ;  /* 0x0062004089007988 */ /* 0x0003e20008000c2c */
[----:B------:R-:W-:Y:S02]  /*8910*/  HADD2.F32 R125, -RZ, R153.H1_H1 ;  /* 0x30000099ff7d7230 */ /* 0x000fe40000004100 */
[C---:B------:R-:W-:Y:S01]  /*8920*/  FFMA R48, R73.reuse, R121, R48 ;  /* 0x0000007949307223 */ /* 0x040fe20000000030 */
[C---:B------:R-:W-:Y:S01]  /*8930*/  FFMA R49, R73.reuse, R122, R49 ;  /* 0x0000007a49317223 */ /* 0x040fe20000000031 */
[----:B------:R-:W-:Y:S01]  /*8940*/  F2FP.F16.E4M3.UNPACK_B R155, R155.H1 ;  /* 0x0000009bff9b723e */ /* 0x000fe200030006ff */
[C---:B------:R-:W-:Y:S01]  /*8950*/  FFMA R50, R73.reuse, R123, R50 ;  /* 0x0000007b49327223 */ /* 0x040fe20000000032 */
[----:B------:R-:W-:Y:S01]  /*8960*/  FMUL R54, R70, R61 ;  /* 0x0000003d46367220 */ /* 0x000fe20000400000 */
[--C-:B------:R-:W-:Y:S01]  /*8970*/  HADD2.F32 R128, -RZ, R154.reuse.H0_H0 ;  /* 0x2000009aff807230 */ /* 0x100fe20000004100 */
[----:B------:R1:W-:Y:S01]  /*8980*/  STS.128 [R179+0x6010], R16 ;  /* 0x00601010b3007388 */ /* 0x0003e20000000c00 */
[----:B------:R-:W-:Y:S01]  /*8990*/  F2FP.SATFINITE.E4M3.F32.PACK_AB_MERGE_C R35, R36, R35, RZ ;  /* 0x000000232423723e */ /* 0x000fe200048070ff */
[C---:B------:R-:W-:Y:S01]  /*89a0*/  FFMA R51, R73.reuse, R124, R51 ;  /* 0x0000007c49337223 */ /* 0x040fe20000000033 */
[----:B------:R-:W-:Y:S01]  /*89b0*/  F2FP.SATFINITE.E4M3.F32.PACK_AB_MERGE_C R39, R40, R39, RZ ;  /* 0x000000272827723e */ /* 0x000fe200048070ff */
[----:B------:R-:W-:Y:S02]  /*89c0*/  HADD2.F32 R129, -RZ, R154.H1_H1 ;  /* 0x3000009aff817230 */ /* 0x000fe40000004100 */
[C---:B------:R-:W-:Y:S01]  /*89d0*/  FMUL R55, R70.reuse, R62 ;  /* 0x0000003e46377220 */ /* 0x040fe20000400000 */
[C---:B------:R-:W-:Y:S01]  /*89e0*/  FFMA R52, R73.reuse, R125, R52 ;  /* 0x0000007d49347223 */ /* 0x040fe20000000034 */
[----:B------:R-:W-:Y:S01]  /*89f0*/  FMUL R56, R70, R63 ;  /* 0x0000003f46387220 */ /* 0x000fe20000400000 */
[C---:B------:R-:W-:Y:S01]  /*8a00*/  FFMA R53, R73.reuse, R126, R53 ;  /* 0x0000007e49357223 */ /* 0x040fe20000000035 */
[C---:B------:R-:W-:Y:S01]  /*8a10*/  FFMA R54, R73.reuse, R127, R54 ;  /* 0x0000007f49367223 */ /* 0x040fe20000000036 */
[--C-:B------:R-:W-:Y:S02]  /*8a20*/  HADD2.F32 R74, -RZ, R155.reuse.H0_H0 ;  /* 0x2000009bff4a7230 */ /* 0x100fe40000004100 */
[C---:B------:R-:W-:Y:S01]  /*8a30*/  FFMA R55, R73.reuse, R128, R55 ;  /* 0x0000008049377223 */ /* 0x040fe20000000037 */
[----:B------:R-:W-:Y:S02]  /*8a40*/  HADD2.F32 R131, -RZ, R155.H1_H1 ;  /* 0x3000009bff837230 */ /* 0x000fe40000004100 */
[C---:B------:R-:W-:Y:S01]  /*8a50*/  FFMA R56, R73.reuse, R129, R56 ;  /* 0x0000008149387223 */ /* 0x040fe20000000038 */
[----:B------:R-:W-:Y:S01]  /*8a60*/  F2FP.SATFINITE.E4M3.F32.PACK_AB_MERGE_C R43, R44, R43, RZ ;  /* 0x0000002b2c2b723e */ /* 0x000fe200048070ff */
[C---:B------:R-:W-:Y:S01]  /*8a70*/  FFMA R57, R73.reuse, R72, R57 ;  /* 0x0000004849397223 */ /* 0x040fe20000000039 */
[C---:B------:R-:W-:Y:S01]  /*8a80*/  FFMA R58, R73.reuse, R75, R58 ;  /* 0x0000004b493a7223 */ /* 0x040fe2000000003a */
[C---:B------:R-:W-:Y:S01]  /*8a90*/  FFMA R59, R73.reuse, R74, R59 ;  /* 0x0000004a493b7223 */ /* 0x040fe2000000003b */
[----:B------:R-:W-:Y:S01]  /*8aa0*/  F2FP.SATFINITE.E4M3.F32.PACK_AB_MERGE_C R33, R34, R33, R35 ;  /* 0x000000212221723e */ /* 0x000fe20004807023 */
[----:B------:R-:W-:Y:S01]  /*8ab0*/  FFMA R60, R73, R131, R60 ;  /* 0x00000083493c7223 */ /* 0x000fe2000000003c */
[----:B------:R-:W-:Y:S02]  /*8ac0*/  F2FP.SATFINITE.E4M3.F32.PACK_AB_MERGE_C R32, R30, R29, R32 ;  /* 0x0000001d1e20723e */ /* 0x000fe40004807020 */
        /* <DEDUP_REMOVED lines=11> */
[----:B------:R-:W-:Y:S03]  /*8b80*/  IADD3 R68, PT, PT, R68, 0x1, RZ ;  /* 0x0000000144447810 */ /* 0x000fe60007ffe0ff */
        /* <DEDUP_REMOVED lines=10> */
[----:B------:R-:W-:Y:S02]  /*8c30*/  UIADD3 UR9, UPT, UPT, UR49, 0x40, URZ ;  /* 0x0000004031097890 */ /* 0x000fe4000fffe0ff */
[----:B------:R-:W-:Y:S01]  /*8c40*/  UIADD3 UR8, UPT, UPT, UR44, 0x6200, URZ ;  /* 0x000062002c087890 */ /* 0x000fe2000fffe0ff */
[----:B------:R-:W-:Y:S01]  /*8c50*/  UMOV UR10, UR50 ;  /* 0x00000032000a7c82 */ /* 0x000fe20008000000 */
[----:B------:R-:W-:Y:S01]  /*8c60*/  UMOV UR11, UR36 ;  /* 0x00000024000b7c82 */ /* 0x000fe20008000000 */
[----:B--2---:R-:W-:Y:S04]  /*8c70*/  UIADD3 UR4, UP0, UPT, UR6, 0x680, URZ ;  /* 0x0000068006047890 */ /* 0x004fe8000ff1e0ff */
[----:B------:R-:W-:Y:S09]  /*8c80*/  UIADD3.X UR5, UPT, UPT, URZ, UR7, URZ, UP0, !UPT ;  /* 0x00000007ff057290 */ /* 0x000ff200087fe4ff */
[----:B------:R2:W-:Y:S01]  /*8c90*/  UTMASTG.3D [UR8], [UR4] ;  /* 0x00000008040073b5 */ /* 0x0005e20008010000 */
[----:B------:R0:W-:Y:S01]  /*8ca0*/  UTMACMDFLUSH ;  /* 0x00000000000079b7 */ /* 0x0001e20000000000 */
[----:B--2---:R-:W-:Y:S04]  /*8cb0*/  DEPBAR.LE SB0, 0x1 ;  /* 0x000080400000791a */ /* 0x004fe80000000000 */
.L_x_121:
[----:B------:R-:W-:Y:S05]  /*8cc0*/  BSYNC.RECONVERGENT B0 ;  /* 0x0000000000007941 */ /* 0x000fea0003800200 */
.L_x_120:
[----:B------:R-:W-:Y:S01]  /*8cd0*/  BAR.SYNC.DEFER_BLOCKING 0x1, 0x80 ;  /* 0x0042000000007b1d */ /* 0x000fe20000010000 */
[----:B------:R-:W-:Y:S01]  /*8ce0*/  ISETP.NE.AND P0, PT, R162, 0x2, PT ;  /* 0x00000002a200780c */ /* 0x000fe20003f05270 */
[----:B------:R-:W-:Y:S01]  /*8cf0*/  UISETP.NE.AND UP0, UPT, UR45, URZ, UPT ;  /* 0x000000ff2d00728c */ /* 0x000fe2000bf05270 */
[----:B------:R-:W-:Y:S01]  /*8d00*/  ISETP.NE.AND P1, PT, R68, 0x4, PT ;  /* 0x000000044400780c */ /* 0x000fe20003f25270 */
[----:B------:R-:W-:Y:S01]  /*8d10*/  UIADD3 UR20, UPT, UPT, UR37, UR59, URZ ;  /* 0x0000003b25147290 */ /* 0x000fe2000fffe0ff */
[----:B------:R-:W-:Y:S01]  /*8d20*/  SEL R0, RZ, 0x1, P0 ;  /* 0x00000001ff007807 */ /* 0x000fe20000000000 */
[----:B------:R-:W-:Y:S01]  /*8d30*/  UIADD3 UR16, UPT, UPT, UR38, UR62, URZ ;  /* 0x0000003e26107290 */ /* 0x000fe2000fffe0ff */
[----:B------:R-:W-:Y:S02]  /*8d40*/  SEL R3, RZ, 0x1, P1 ;  /* 0x00000001ff037807 */ /* 0x000fe40000800000 */
[----:B------:R-:W-:Y:S02]  /*8d50*/  LOP3.LUT R167, R167, R0, RZ, 0x3c, !PT ;  /* 0x00000000a7a77212 */ /* 0x000fe400078e3cff */
[----:B------:R-:W-:Y:S02]  /*8d60*/  LOP3.LUT R168, R168, R3, RZ, 0x3c, !PT ;  /* 0x00000003a8a87212 */ /* 0x000fe400078e3cff */
[----:B------:R-:W-:Y:S02]  /*8d70*/  SEL R162, R162, RZ, P0 ;  /* 0x000000ffa2a27207 */ /* 0x000fe40000000000 */
[----:B------:R-:W-:Y:S01]  /*8d80*/  SEL R68, R68, RZ, P1 ;  /* 0x000000ff44447207 */ /* 0x000fe20000800000 */
[----:B------:R-:W-:Y:S01]  /*8d90*/  UMOV UR36, UR58 ;  /* 0x0000003a00247c82 */ /* 0x000fe20008000000 */
[----:B------:R-:W-:Y:S05]  /*8da0*/  BRA.U UP0, `(.L_x_122) ;  /* 0xffffffc500647547 */ /* 0x000fea000b83ffff */
[----:B------:R-:W-:Y:S05]  /*8db0*/  EXIT ;  /* 0x000000000000794d */ /* 0x000fea0003800000 */
.L_x_24:
[----:B-1----:R1:W2:Y:S02]  /*8dc0*/  SYNCS.PHASECHK.TRANS64.TRYWAIT P0, [R0+URZ+0xd0], R3 ;  /* 0x0000d003000075a7 */ /* 0x0022a400080011ff */
[----:B--2---:R-:W-:Y:S05]  /*8dd0*/  @!P0 NANOSLEEP.SYNCS 0x989680 ;  /* 0x009896800000895d */ /* 0x004fea0003900000 */
[----:B------:R-:W2:Y:S02]  /*8de0*/  @!P0 SYNCS.PHASECHK.TRANS64 P0, [R0+URZ+0xd0], R3 ;  /* 0x0000d003000085a7 */ /* 0x000ea400080010ff */
[----:B--2---:R-:W-:Y:S05]  /*8df0*/  @!P0 BRA `(.L_x_24) ;  /* 0xfffffffc00f08947 */ /* 0x004fea000383ffff */
[----:B------:R-:W-:Y:S05]  /*8e00*/  BRA `(.L_x_123) ;  /* 0xffffff8800e87947 */ /* 0x000fea000383ffff */
.L_x_27:
[----:B-1----:R-:W-:-:S07]  /*8e10*/  MOV R0, UR33 ;  /* 0x0000002100007c02 */ /* 0x002fce0008000f00 */
.L_x_124:
[----:B-1----:R1:W2:Y:S02]  /*8e20*/  SYNCS.PHASECHK.TRANS64.TRYWAIT P0, [R0+URZ+0x18], R3 ;  /* 0x00001803000075a7 */ /* 0x0022a400080011ff */
[----:B--2---:R-:W-:Y:S05]  /*8e30*/  @!P0 NANOSLEEP.SYNCS 0x989680 ;  /* 0x009896800000895d */ /* 0x004fea0003900000 */
[----:B------:R-:W2:Y:S02]  /*8e40*/  @!P0 SYNCS.PHASECHK.TRANS64 P0, [R0+URZ+0x18], R3 ;  /* 0x00001803000085a7 */ /* 0x000ea400080010ff */
[----:B--2---:R-:W-:Y:S05]  /*8e50*/  @!P0 BRA `(.L_x_124) ;  /* 0xfffffffc00f08947 */ /* 0x004fea000383ffff */
[----:B------:R-:W-:Y:S05]  /*8e60*/  BRA `(.L_x_26) ;  /* 0xffffff8c00387947 */ /* 0x000fea000383ffff */
.L_x_34:
[----:B-1----:R-:W-:-:S07]  /*8e70*/  MOV R0, UR17 ;  /* 0x0000001100007c02 */ /* 0x002fce0008000f00 */
.L_x_125:
[----:B-1----:R1:W2:Y:S02]  /*8e80*/  SYNCS.PHASECHK.TRANS64.TRYWAIT P0, [R0+URZ+0x18], R3 ;  /* 0x00001803000075a7 */ /* 0x0022a400080011ff */
[----:B--2---:R-:W-:Y:S05]  /*8e90*/  @!P0 NANOSLEEP.SYNCS 0x989680 ;  /* 0x009896800000895d */ /* 0x004fea0003900000 */
[----:B------:R-:W2:Y:S02]  /*8ea0*/  @!P0 SYNCS.PHASECHK.TRANS64 P0, [R0+URZ+0x18], R3 ;  /* 0x00001803000085a7 */ /* 0x000ea400080010ff */
[----:B--2---:R-:W-:Y:S05]  /*8eb0*/  @!P0 BRA `(.L_x_125) ;  /* 0xfffffffc00f08947 */ /* 0x004fea000383ffff */
[----:B------:R-:W-:Y:S05]  /*8ec0*/  BRA `(.L_x_33) ;  /* 0xffffff8c00f87947 */ /* 0x000fea000383ffff */
.L_x_39:
[----:B-1----:R1:W2:Y:S02]  /*8ed0*/  SYNCS.PHASECHK.TRANS64.TRYWAIT P0, [R3+URZ+0x60], R0 ;  /* 0x00006000030075a7 */ /* 0x0022a400080011ff */
[----:B--2---:R-:W-:Y:S05]  /*8ee0*/  @!P0 NANOSLEEP.SYNCS 0x989680 ;  /* 0x009896800000895d */ /* 0x004fea0003900000 */
[----:B------:R-:W2:Y:S02]  /*8ef0*/  @!P0 SYNCS.PHASECHK.TRANS64 P0, [R3+URZ+0x60], R0 ;  /* 0x00006000030085a7 */ /* 0x000ea400080010ff */
[----:B--2---:R-:W-:Y:S05]  /*8f00*/  @!P0 BRA `(.L_x_39) ;  /* 0xfffffffc00f08947 */ /* 0x004fea000383ffff */
[----:B------:R-:W-:Y:S05]  /*8f10*/  BRA `(.L_x_126) ;  /* 0xffffff90009c7947 */ /* 0x000fea000383ffff */
.L_x_43:
[----:B-1----:R-:W-:-:S07]  /*8f20*/  MOV R0, UR4 ;  /* 0x0000000400007c02 */ /* 0x002fce0008000f00 */
.L_x_127:
[----:B-1----:R1:W2:Y:S02]  /*8f30*/  SYNCS.PHASECHK.TRANS64.TRYWAIT P0, [R0+URZ], R3 ;  /* 0x00000003000075a7 */ /* 0x0022a400080011ff */
[----:B--2---:R-:W-:Y:S05]  /*8f40*/  @!P0 NANOSLEEP.SYNCS 0x989680 ;  /* 0x009896800000895d */ /* 0x004fea0003900000 */
[----:B------:R-:W2:Y:S02]  /*8f50*/  @!P0 SYNCS.PHASECHK.TRANS64 P0, [R0+URZ], R3 ;  /* 0x00000003000085a7 */ /* 0x000ea400080010ff */
[----:B--2---:R-:W-:Y:S05]  /*8f60*/  @!P0 BRA `(.L_x_127) ;  /* 0xfffffffc00f08947 */ /* 0x004fea000383ffff */
[----:B------:R-:W-:Y:S05]  /*8f70*/  BRA `(.L_x_128) ;  /* 0xffffff9800407947 */ /* 0x000fea000383ffff */
.L_x_44:
[----:B------:R-:W-:-:S07]  /*8f80*/  MOV R0, UR5 ;  /* 0x0000000500007c02 */ /* 0x000fce0008000f00 */
.L_x_129:
[----:B-1----:R1:W2:Y:S02]  /*8f90*/  SYNCS.PHASECHK.TRANS64.TRYWAIT P0, [R0+URZ], R3 ;  /* 0x00000003000075a7 */ /* 0x0022a400080011ff */
[----:B--2---:R-:W-:Y:S05]  /*8fa0*/  @!P0 NANOSLEEP.SYNCS 0x989680 ;  /* 0x009896800000895d */ /* 0x004fea0003900000 */
[----:B------:R-:W2:Y:S02]  /*8fb0*/  @!P0 SYNCS.PHASECHK.TRANS64 P0, [R0+URZ], R3 ;  /* 0x00000003000085a7 */ /* 0x000ea400080010ff */
[----:B--2---:R-:W-:Y:S05]  /*8fc0*/  @!P0 BRA `(.L_x_129) ;  /* 0xfffffffc00f08947 */ /* 0x004fea000383ffff */
[----:B------:R-:W-:Y:S05]  /*8fd0*/  BRA `(.L_x_130) ;  /* 0xffffff98004c7947 */ /* 0x000fea000383ffff */
.L_x_47:
[----:B-1----:R1:W2:Y:S02]  /*8fe0*/  SYNCS.PHASECHK.TRANS64.TRYWAIT P0, [R2+URZ+0xc0], R5 ;  /* 0x0000c005020075a7 */ /* 0x0022a400080011ff */
[----:B--2---:R-:W-:Y:S05]  /*8ff0*/  @!P0 NANOSLEEP.SYNCS 0x989680 ;  /* 0x009896800000895d */ /* 0x004fea0003900000 */
[----:B------:R-:W2:Y:S02]  /*9000*/  @!P0 SYNCS.PHASECHK.TRANS64 P0, [R2+URZ+0xc0], R5 ;  /* 0x0000c005020085a7 */ /* 0x000ea400080010ff */
[----:B--2---:R-:W-:Y:S05]  /*9010*/  @!P0 BRA `(.L_x_47) ;  /* 0xfffffffc00f08947 */ /* 0x004fea000383ffff */
[----:B------:R-:W-:Y:S05]  /*9020*/  BRA `(.L_x_131) ;  /* 0xffffff9800a87947 */ /* 0x000fea000383ffff */
.L_x_48:
[----:B------:R-:W-:-:S07]  /*9030*/  MOV R2, UR4 ;  /* 0x0000000400027c02 */ /* 0x000fce0008000f00 */
.L_x_132:
[----:B-1----:R1:W2:Y:S02]  /*9040*/  SYNCS.PHASECHK.TRANS64.TRYWAIT P0, [R2+URZ+0x70], R5 ;  /* 0x00007005020075a7 */ /* 0x0022a400080011ff */
[----:B--2---:R-:W-:Y:S05]  /*9050*/  @!P0 NANOSLEEP.SYNCS 0x989680 ;  /* 0x009896800000895d */ /* 0x004fea0003900000 */
[----:B------:R-:W2:Y:S02]  /*9060*/  @!P0 SYNCS.PHASECHK.TRANS64 P0, [R2+URZ+0x70], R5 ;  /* 0x00007005020085a7 */ /* 0x000ea400080010ff */
[----:B--2---:R-:W-:Y:S05]  /*9070*/  @!P0 BRA `(.L_x_132) ;  /* 0xfffffffc00f08947 */ /* 0x004fea000383ffff */
[----:B------:R-:W-:Y:S05]  /*9080*/  BRA `(.L_x_133) ;  /* 0xffffff9800b87947 */ /* 0x000fea000383ffff */
.L_x_49:
[----:B-1----:R1:W2:Y:S02]  /*9090*/  SYNCS.PHASECHK.TRANS64.TRYWAIT P1, [R2+URZ+0x60], R5 ;  /* 0x00006005020075a7 */ /* 0x0022a400080211ff */
[----:B--2---:R-:W-:Y:S05]  /*90a0*/  @!P1 NANOSLEEP.SYNCS 0x989680 ;  /* 0x009896800000995d */ /* 0x004fea0003900000 */
[----:B------:R-:W2:Y:S02]  /*90b0*/  @!P1 SYNCS.PHASECHK.TRANS64 P1, [R2+URZ+0x60], R5 ;  /* 0x00006005020095a7 */ /* 0x000ea400080210ff */
[----:B--2---:R-:W-:Y:S05]  /*90c0*/  @!P1 BRA `(.L_x_49) ;  /* 0xfffffffc00f09947 */ /* 0x004fea000383ffff */
[----:B------:R-:W-:Y:S05]  /*90d0*/  BRA `(.L_x_134) ;  /* 0xffffff9800e87947 */ /* 0x000fea000383ffff */
.L_x_52:
[----:B------:R-:W-:-:S07]  /*90e0*/  MOV R0, UR4 ;  /* 0x0000000400007c02 */ /* 0x000fce0008000f00 */
.L_x_135:
[----:B-1----:R1:W2:Y:S02]  /*90f0*/  SYNCS.PHASECHK.TRANS64.TRYWAIT P0, [R0+URZ+0x70], R3 ;  /* 0x00007003000075a7 */ /* 0x0022a400080011ff */
[----:B--2---:R-:W-:Y:S05]  /*9100*/  @!P0 NANOSLEEP.SYNCS 0x989680 ;  /* 0x009896800000895d */ /* 0x004fea0003900000 */
[----:B------:R-:W2:Y:S02]  /*9110*/  @!P0 SYNCS.PHASECHK.TRANS64 P0, [R0+URZ+0x70], R3 ;  /* 0x00007003000085a7 */ /* 0x000ea400080010ff */
[----:B--2---:R-:W-:Y:S05]  /*9120*/  @!P0 BRA `(.L_x_135) ;  /* 0xfffffffc00f08947 */ /* 0x004fea000383ffff */
[----:B------:R-:W-:Y:S05]  /*9130*/  BRA `(.L_x_51) ;  /* 0xffffff9c003c7947 */ /* 0x000fea000383ffff */
.L_x_61:
[----:B-1----:R-:W-:-:S04]  /*9140*/  MOV R0, UR5 ;  /* 0x0000000500007c02 */ /* 0x002fc80008000f00 */
[----:B------:R1:W2:Y:S03]  /*9150*/  SYNCS.PHASECHK.TRANS64.TRYWAIT P0, [R0+URZ+0x8], R7 ;  /* 0x00000807000075a7 */ /* 0x0002a600080011ff */
[----:B--2---:R-:W-:Y:S05]  /*9160*/  @!P0 NANOSLEEP.SYNCS 0x989680 ;  /* 0x009896800000895d */ /* 0x004fea0003900000 */
[----:B------:R-:W2:Y:S02]  /*9170*/  @!P0 SYNCS.PHASECHK.TRANS64 P0, [R0+URZ+0x8], R7 ;  /* 0x00000807000085a7 */ /* 0x000ea400080010ff */
[----:B--2---:R-:W-:Y:S05]  /*9180*/  @!P0 BRA `(.L_x_61) ;  /* 0xfffffffc00ec8947 */ /* 0x004fea000383ffff */
[----:B------:R-:W-:Y:S05]  /*9190*/  BRA `(.L_x_60) ;  /* 0xffffff9c00f07947 */ /* 0x000fea000383ffff */
.L_x_63:
[----:B------:R-:W-:Y:S01]  /*91a0*/  BSSY B0, `(.L_x_136) ;  /* 0x0000006000007945 */ /* 0x000fe20003800000 */
[----:B------:R-:W-:-:S07]  /*91b0*/  MOV R15, 0xffffffff ;  /* 0xffffffff000f7802 */ /* 0x000fce0000000f00 */
[----:B-1---5:R-:W-:Y:S05]  /*91c0*/  WARPSYNC.COLLECTIVE R15, `(.L_x_137) ;  /* 0x000000000f0c7348 */ /* 0x022fea0003c00000 */
[----:B------:R-:W-:Y:S02]  /*91d0*/  ELECT P6, UR79, PT ;  /* 0x00000000004f782f */ /* 0x000fe400038c0000 */
[----:B------:R-:W-:Y:S01]  /*91e0*/  MOV R14, UR79 ;  /* 0x0000004f000e7c02 */ /* 0x000fe20008000f00 */
[----:B-1---5:R-:W-:Y:S10]  /*91f0*/  ENDCOLLECTIVE ;  /* 0x000000000000791b */ /* 0x022ff40003800000 */
.L_x_137:
[----:B------:R-:W-:Y:S05]  /*9200*/  BSYNC B0 ;  /* 0x0000000000007941 */ /* 0x000fea0003800000 */
.L_x_136:
[----:B------:R-:W-:Y:S01]  /*9210*/  PLOP3.LUT P0, PT, P6, PT, PT, 0x80, 0x8 ;  /* 0x000000000008781c */ /* 0x000fe2000370f070 */
[----:B------:R-:W-:-:S12]  /*9220*/  BRA `(.L_x_138) ;  /* 0xffffffa0001c7947 */ /* 0x000fd8000383ffff */
.L_x_65:
[----:B-1----:R-:W-:-:S04]  /*9230*/  MOV R0, UR5 ;  /* 0x0000000500007c02 */ /* 0x002fc80008000f00 */
[----:B------:R1:W2:Y:S03]  /*9240*/  SYNCS.PHASECHK.TRANS64.TRYWAIT P0, [R0+URZ+0x8], R5 ;  /* 0x00000805000075a7 */ /* 0x0002a600080011ff */
[----:B--2---:R-:W-:Y:S05]  /*9250*/  @!P0 NANOSLEEP.SYNCS 0x989680 ;  /* 0x009896800000895d */ /* 0x004fea0003900000 */
[----:B------:R-:W2:Y:S02]  /*9260*/  @!P0 SYNCS.PHASECHK.TRANS64 P0, [R0+URZ+0x8], R5 ;  /* 0x00000805000085a7 */ /* 0x000ea400080010ff */
[----:B--2---:R-:W-:Y:S05]  /*9270*/  @!P0 BRA `(.L_x_65) ;  /* 0xfffffffc00ec8947 */ /* 0x004fea000383ffff */
[----:B------:R-:W-:Y:S05]  /*9280*/  BRA `(.L_x_64) ;  /* 0xffffffa000207947 */ /* 0x000fea000383ffff */
.L_x_66:
[----:B-1----:R1:W2:Y:S02]  /*9290*/  SYNCS.PHASECHK.TRANS64.TRYWAIT P0, [R0+URZ+0x60], R5 ;  /* 0x00006005000075a7 */ /* 0x0022a400080011ff */
[----:B--2---:R-:W-:Y:S05]  /*92a0*/  @!P0 NANOSLEEP.SYNCS 0x989680 ;  /* 0x009896800000895d */ /* 0x004fea0003900000 */
[----:B------:R-:W2:Y:S02]  /*92b0*/  @!P0 SYNCS.PHASECHK.TRANS64 P0, [R0+URZ+0x60], R5 ;  /* 0x00006005000085a7 */ /* 0x000ea400080010ff */
[----:B--2---:R-:W-:Y:S05]  /*92c0*/  @!P0 BRA `(.L_x_66) ;  /* 0xfffffffc00f08947 */ /* 0x004fea000383ffff */
[----:B------:R-:W-:Y:S05]  /*92d0*/  BRA `(.L_x_139) ;  /* 0xffffffa4000c7947 */ /* 0x000fea000383ffff */
.L_x_68:
[----:B------:R-:W-:-:S07]  /*92e0*/  MOV R0, UR31 ;  /* 0x0000001f00007c02 */ /* 0x000fce0008000f00 */
.L_x_140:
[----:B-1----:R1:W2:Y:S02]  /*92f0*/  SYNCS.PHASECHK.TRANS64.TRYWAIT P0, [R0+URZ+0xa0], R5 ;  /* 0x0000a005000075a7 */ /* 0x0022a400080011ff */
[----:B--2---:R-:W-:Y:S05]  /*9300*/  @!P0 NANOSLEEP.SYNCS 0x989680 ;  /* 0x009896800000895d */ /* 0x004fea0003900000 */
[----:B------:R-:W2:Y:S02]  /*9310*/  @!P0 SYNCS.PHASECHK.TRANS64 P0, [R0+URZ+0xa0], R5 ;  /* 0x0000a005000085a7 */ /* 0x000ea400080010ff */
[----:B--2---:R-:W-:Y:S05]  /*9320*/  @!P0 BRA `(.L_x_140) ;  /* 0xfffffffc00f08947 */ /* 0x004fea000383ffff */
[----:B------:R-:W-:Y:S05]  /*9330*/  BRA `(.L_x_141) ;  /* 0xffffffa400587947 */ /* 0x000fea000383ffff */
.L_x_71:
[----:B------:R-:W-:Y:S07]  /*9340*/  MOV R0, UR5 ;  /* 0x0000000500007c02 */ /* 0x000fee0008000f00 */
.L_x_142:
[----:B-1----:R1:W2:Y:S02]  /*9350*/  SYNCS.PHASECHK.TRANS64.TRYWAIT P0, [R0+URZ], R5 ;  /* 0x00000005000075a7 */ /* 0x0022a400080011ff */
[----:B--2---:R-:W-:Y:S05]  /*9360*/  @!P0 NANOSLEEP.SYNCS 0x989680 ;  /* 0x009896800000895d */ /* 0x004fea0003900000 */
[----:B------:R-:W2:Y:S02]  /*9370*/  @!P0 SYNCS.PHASECHK.TRANS64 P0, [R0+URZ], R5 ;  /* 0x00000005000085a7 */ /* 0x000ea400080010ff */
[----:B--2---:R-:W-:Y:S05]  /*9380*/  @!P0 BRA `(.L_x_142) ;  /* 0xfffffffc00f08947 */ /* 0x004fea000383ffff */
[----:B------:R-:W-:Y:S05]  /*9390*/  BRA `(.L_x_70) ;  /* 0xffffffa4006c7947 */ /* 0x000fea000383ffff */
.L_x_75:
[----:B-1----:R-:W-:-:S07]  /*93a0*/  MOV R0, UR4 ;  /* 0x0000000400007c02 */ /* 0x002fce0008000f00 */
.L_x_143:
[----:B-1----:R1:W2:Y:S02]  /*93b0*/  SYNCS.PHASECHK.TRANS64.TRYWAIT P0, [R0+URZ], R3 ;  /* 0x00000003000075a7 */ /* 0x0022a400080011ff */
[----:B--2---:R-:W-:Y:S05]  /*93c0*/  @!P0 NANOSLEEP.SYNCS 0x989680 ;  /* 0x009896800000895d */ /* 0x004fea0003900000 */
[----:B------:R-:W2:Y:S02]  /*93d0*/  @!P0 SYNCS.PHASECHK.TRANS64 P0, [R0+URZ], R3 ;  /* 0x00000003000085a7 */ /* 0x000ea400080010ff */
[----:B--2---:R-:W-:Y:S05]  /*93e0*/  @!P0 BRA `(.L_x_143) ;  /* 0xfffffffc00f08947 */ /* 0x004fea000383ffff */
[----:B------:R-:W-:Y:S05]  /*93f0*/  BRA `(.L_x_144) ;  /* 0xffffffa800607947 */ /* 0x000fea000383ffff */
.L_x_76:
[----:B------:R-:W-:-:S07]  /*9400*/  MOV R0, UR5 ;  /* 0x0000000500007c02 */ /* 0x000fce0008000f00 */
.L_x_145:
[----:B-1----:R1:W2:Y:S02]  /*9410*/  SYNCS.PHASECHK.TRANS64.TRYWAIT P0, [R0+URZ], R3 ;  /* 0x00000003000075a7 */ /* 0x0022a400080011ff */
[----:B--2---:R-:W-:Y:S05]  /*9420*/  @!P0 NANOSLEEP.SYNCS 0x989680 ;  /* 0x009896800000895d */ /* 0x004fea0003900000 */
[----:B------:R-:W2:Y:S02]  /*9430*/  @!P0 SYNCS.PHASECHK.TRANS64 P0, [R0+URZ], R3 ;  /* 0x00000003000085a7 */ /* 0x000ea400080010ff */
[----:B--2---:R-:W-:Y:S05]  /*9440*/  @!P0 BRA `(.L_x_145) ;  /* 0xfffffffc00f08947 */ /* 0x004fea000383ffff */
[----:B------:R-:W-:Y:S05]  /*9450*/  BRA `(.L_x_146) ;  /* 0xffffffa8006c7947 */ /* 0x000fea000383ffff */
.L_x_77:
[----:B------:R-:W-:-:S07]  /*9460*/  MOV R0, UR5 ;  /* 0x0000000500007c02 */ /* 0x000fce0008000f00 */
.L_x_147:
[----:B-1----:R1:W2:Y:S02]  /*9470*/  SYNCS.PHASECHK.TRANS64.TRYWAIT P0, [R0+URZ], R3 ;  /* 0x00000003000075a7 */ /* 0x0022a400080011ff */
[----:B--2---:R-:W-:Y:S05]  /*9480*/  @!P0 NANOSLEEP.SYNCS 0x989680 ;  /* 0x009896800000895d */ /* 0x004fea0003900000 */
[----:B------:R-:W2:Y:S02]  /*9490*/  @!P0 SYNCS.PHASECHK.TRANS64 P0, [R0+URZ], R3 ;  /* 0x00000003000085a7 */ /* 0x000ea400080010ff */
[----:B--2---:R-:W-:Y:S05]  /*94a0*/  @!P0 BRA `(.L_x_147) ;  /* 0xfffffffc00f08947 */ /* 0x004fea000383ffff */
[----:B------:R-:W-:Y:S05]  /*94b0*/  BRA `(.L_x_148) ;  /* 0xffffffa800787947 */ /* 0x000fea000383ffff */
.L_x_80:
[----:B------:R-:W-:-:S07]  /*94c0*/  MOV R0, UR26 ;  /* 0x0000001a00007c02 */ /* 0x000fce0008000f00 */
.L_x_149:
[----:B-1----:R1:W2:Y:S02]  /*94d0*/  SYNCS.PHASECHK.TRANS64.TRYWAIT P1, [R0+URZ+0xe0], R3 ;  /* 0x0000e003000075a7 */ /* 0x0022a400080211ff */
[----:B--2---:R-:W-:Y:S05]  /*94e0*/  @!P1 NANOSLEEP.SYNCS 0x989680 ;  /* 0x009896800000995d */ /* 0x004fea0003900000 */
[----:B------:R-:W2:Y:S02]  /*94f0*/  @!P1 SYNCS.PHASECHK.TRANS64 P1, [R0+URZ+0xe0], R3 ;  /* 0x0000e003000095a7 */ /* 0x000ea400080210ff */
[----:B--2---:R-:W-:Y:S05]  /*9500*/  @!P1 BRA `(.L_x_149) ;  /* 0xfffffffc00f09947 */ /* 0x004fea000383ffff */
[----:B------:R-:W-:Y:S05]  /*9510*/  BRA `(.L_x_150) ;  /* 0xffffffa800c47947 */ /* 0x000fea000383ffff */
.L_x_85:
[----:B--2---:R2:W3:Y:S02]  /*9520*/  SYNCS.PHASECHK.TRANS64.TRYWAIT P0, [R12+URZ+0x60], R9 ;  /* 0x000060090c0075a7 */ /* 0x0044e400080011ff */
[----:B---3--:R-:W-:Y:S05]  /*9530*/  @!P0 NANOSLEEP.SYNCS 0x989680 ;  /* 0x009896800000895d */ /* 0x008fea0003900000 */
[----:B------:R-:W3:Y:S02]  /*9540*/  @!P0 SYNCS.PHASECHK.TRANS64 P0, [R12+URZ+0x60], R9 ;  /* 0x000060090c0085a7 */ /* 0x000ee400080010ff */
[----:B---3--:R-:W-:Y:S05]  /*9550*/  @!P0 BRA `(.L_x_85) ;  /* 0xfffffffc00f08947 */ /* 0x008fea000383ffff */
[----:B------:R-:W-:Y:S05]  /*9560*/  BRA `(.L_x_151) ;  /* 0xffffffac00e87947 */ /* 0x000fea000383ffff */
.L_x_88:
[----:B------:R-:W-:Y:S07]  /*9570*/  MOV R0, UR21 ;  /* 0x0000001500007c02 */ /* 0x000fee0008000f00 */
.L_x_152:
[----:B--2---:R2:W3:Y:S02]  /*9580*/  SYNCS.PHASECHK.TRANS64.TRYWAIT P2, [R0+URZ+0x58], R11 ;  /* 0x0000580b000075a7 */ /* 0x0044e400080411ff */
[----:B---3--:R-:W-:Y:S05]  /*9590*/  @!P2 NANOSLEEP.SYNCS 0x989680 ;  /* 0x009896800000a95d */ /* 0x008fea0003900000 */
[----:B------:R-:W3:Y:S02]  /*95a0*/  @!P2 SYNCS.PHASECHK.TRANS64 P2, [R0+URZ+0x58], R11 ;  /* 0x0000580b0000a5a7 */ /* 0x000ee400080410ff */
[----:B---3--:R-:W-:Y:S05]  /*95b0*/  @!P2 BRA `(.L_x_152) ;  /* 0xfffffffc00f0a947 */ /* 0x008fea000383ffff */
[----:B------:R-:W-:Y:S05]  /*95c0*/  BRA `(.L_x_87) ;  /* 0xffffffb400507947 */ /* 0x000fea000383ffff */
.L_x_91:
[----:B--2---:R-:W-:Y:S07]  /*95d0*/  MOV R0, UR21 ;  /* 0x0000001500007c02 */ /* 0x004fee0008000f00 */
.L_x_153:
[----:B--2---:R2:W3:Y:S02]  /*95e0*/  SYNCS.PHASECHK.TRANS64.TRYWAIT P0, [R0+URZ+0x40], R9 ;  /* 0x00004009000075a7 */ /* 0x0044e400080011ff */
[----:B---3--:R-:W-:Y:S05]  /*95f0*/  @!P0 NANOSLEEP.SYNCS 0x989680 ;  /* 0x009896800000895d */ /* 0x008fea0003900000 */
[----:B------:R-:W3:Y:S02]  /*9600*/  @!P0 SYNCS.PHASECHK.TRANS64 P0, [R0+URZ+0x40], R9 ;  /* 0x00004009000085a7 */ /* 0x000ee400080010ff */
[----:B---3--:R-:W-:Y:S05]  /*9610*/  @!P0 BRA `(.L_x_153) ;  /* 0xfffffffc00f08947 */ /* 0x008fea000383ffff */
[----:B------:R-:W-:Y:S05]  /*9620*/  BRA `(.L_x_154) ;  /* 0xffffffb400ac7947 */ /* 0x000fea000383ffff */
.L_x_92:
[----:B------:R-:W-:Y:S07]  /*9630*/  MOV R0, UR21 ;  /* 0x0000001500007c02 */ /* 0x000fee0008000f00 */
.L_x_155:
[----:B--2---:R2:W3:Y:S02]  /*9640*/  SYNCS.PHASECHK.TRANS64.TRYWAIT P0, [R0+URZ+0x48], R9 ;  /* 0x00004809000075a7 */ /* 0x0044e400080011ff */
[----:B---3--:R-:W-:Y:S05]  /*9650*/  @!P0 NANOSLEEP.SYNCS 0x989680 ;  /* 0x009896800000895d */ /* 0x008fea0003900000 */
[----:B------:R-:W3:Y:S02]  /*9660*/  @!P0 SYNCS.PHASECHK.TRANS64 P0, [R0+URZ+0x48], R9 ;  /* 0x00004809000085a7 */ /* 0x000ee400080010ff */
[----:B---3--:R-:W-:Y:S05]  /*9670*/  @!P0 BRA `(.L_x_155) ;  /* 0xfffffffc00f08947 */ /* 0x008fea000383ffff */
[----:B------:R-:W-:Y:S05]  /*9680*/  BRA `(.L_x_156) ;  /* 0xffffffb400e47947 */ /* 0x000fea000383ffff */
.L_x_94:
[----:B------:R-:W-:-:S07]  /*9690*/  MOV R0, UR21 ;  /* 0x0000001500007c02 */ /* 0x000fce0008000f00 */
.L_x_157:
[----:B---3--:R3:W4:Y:S02]  /*96a0*/  SYNCS.PHASECHK.TRANS64.TRYWAIT P0, [R0+URZ+0x40], R3 ;  /* 0x00004003000075a7 */ /* 0x00872400080011ff */
[----:B----4-:R-:W-:Y:S05]  /*96b0*/  @!P0 NANOSLEEP.SYNCS 0x989680 ;  /* 0x009896800000895d */ /* 0x010fea0003900000 */
[----:B------:R-:W4:Y:S02]  /*96c0*/  @!P0 SYNCS.PHASECHK.TRANS64 P0, [R0+URZ+0x40], R3 ;  /* 0x00004003000085a7 */ /* 0x000f2400080010ff */
[----:B----4-:R-:W-:Y:S05]  /*96d0*/  @!P0 BRA `(.L_x_157) ;  /* 0xfffffffc00f08947 */ /* 0x010fea000383ffff */
[----:B------:R-:W-:Y:S05]  /*96e0*/  BRA `(.L_x_158) ;  /* 0xffffffb800547947 */ /* 0x000fea000383ffff */
.L_x_96:
[----:B-1----:R1:W2:Y:S02]  /*96f0*/  SYNCS.PHASECHK.TRANS64.TRYWAIT P0, [R3+URZ+0x60], R0 ;  /* 0x00006000030075a7 */ /* 0x0022a400080011ff */
[----:B--2---:R-:W-:Y:S05]  /*9700*/  @!P0 NANOSLEEP.SYNCS 0x989680 ;  /* 0x009896800000895d */ /* 0x004fea0003900000 */
[----:B------:R-:W2:Y:S02]  /*9710*/  @!P0 SYNCS.PHASECHK.TRANS64 P0, [R3+URZ+0x60], R0 ;  /* 0x00006000030085a7 */ /* 0x000ea400080010ff */
[----:B--2---:R-:W-:Y:S05]  /*9720*/  @!P0 BRA `(.L_x_96) ;  /* 0xfffffffc00f08947 */ /* 0x004fea000383ffff */
[----:B------:R-:W-:Y:S05]  /*9730*/  BRA `(.L_x_159) ;  /* 0xffffffbc00147947 */ /* 0x000fea000383ffff */
.L_x_107:
[----:B--2---:R2:W1:Y:S02]  /*9740*/  SYNCS.PHASECHK.TRANS64.TRYWAIT P1, [R3+URZ+0x30], R2 ;  /* 0x00003002030075a7 */ /* 0x00446400080211ff */
[----:B-1----:R-:W-:Y:S05]  /*9750*/  @!P1 NANOSLEEP.SYNCS 0x989680 ;  /* 0x009896800000995d */ /* 0x002fea0003900000 */
[----:B------:R-:W1:Y:S02]  /*9760*/  @!P1 SYNCS.PHASECHK.TRANS64 P1, [R3+URZ+0x30], R2 ;  /* 0x00003002030095a7 */ /* 0x000e6400080210ff */
[----:B-1----:R-:W-:Y:S05]  /*9770*/  @!P1 BRA `(.L_x_107) ;  /* 0xfffffffc00f09947 */ /* 0x002fea000383ffff */
[----:B------:R-:W-:Y:S05]  /*9780*/  BRA `(.L_x_106) ;  /* 0xffffffc800947947 */ /* 0x000fea000383ffff */
.L_x_109:
[----:B--2---:R2:W4:Y:S02]  /*9790*/  SYNCS.PHASECHK.TRANS64.TRYWAIT P0, [R161+URZ+0x80], R4 ;  /* 0x00008004a10075a7 */ /* 0x00452400080011ff */
[----:B----4-:R-:W-:Y:S05]  /*97a0*/  @!P0 NANOSLEEP.SYNCS 0x989680 ;  /* 0x009896800000895d */ /* 0x010fea0003900000 */
[----:B------:R-:W4:Y:S02]  /*97b0*/  @!P0 SYNCS.PHASECHK.TRANS64 P0, [R161+URZ+0x80], R4 ;  /* 0x00008004a10085a7 */ /* 0x000f2400080010ff */
[----:B----4-:R-:W-:Y:S05]  /*97c0*/  @!P0 BRA `(.L_x_109) ;  /* 0xfffffffc00f08947 */ /* 0x010fea000383ffff */
[----:B------:R-:W-:Y:S05]  /*97d0*/  BRA `(.L_x_108) ;  /* 0xffffffc800ec7947 */ /* 0x000fea000383ffff */
.L_x_118:
[----:B---3--:R3:W4:Y:S02]  /*97e0*/  SYNCS.PHASECHK.TRANS64.TRYWAIT P0, [R197+URZ+0x30], R2 ;  /* 0x00003002c50075a7 */ /* 0x00872400080011ff */
[----:B----4-:R-:W-:Y:S05]  /*97f0*/  @!P0 NANOSLEEP.SYNCS 0x989680 ;  /* 0x009896800000895d */ /* 0x010fea0003900000 */
[----:B------:R-:W4:Y:S02]  /*9800*/  @!P0 SYNCS.PHASECHK.TRANS64 P0, [R197+URZ+0x30], R2 ;  /* 0x00003002c50085a7 */ /* 0x000f2400080010ff */
[----:B----4-:R-:W-:Y:S05]  /*9810*/  @!P0 BRA `(.L_x_118) ;  /* 0xfffffffc00f08947 */ /* 0x010fea000383ffff */
[----:B------:R-:W-:Y:S05]  /*9820*/  BRA `(.L_x_117) ;  /* 0xffffffdc00fc7947 */ /* 0x000fea000383ffff */
        .weak           $__internal_0_$__cuda_sm10x_tcgen05_guardrail_trap_col_being_dealloced_not_returned_by_alloc
        .type           $__internal_0_$__cuda_sm10x_tcgen05_guardrail_trap_col_being_dealloced_not_returned_by_alloc,@function
        .size           $__internal_0_$__cuda_sm10x_tcgen05_guardrail_trap_col_being_dealloced_not_returned_by_alloc,($__internal_1_$__cuda_sm10x_tcgen05_guardrail_trap_phase_invalid_during_alloc - $__internal_0_$__cuda_sm10x_tcgen05_guardrail_trap_col_being_dealloced_not_returned_by_alloc)
$__internal_0_$__cuda_sm10x_tcgen05_guardrail_trap_col_being_dealloced_not_returned_by_alloc:
[----:B------:R-:W-:Y:S05]  /*9830*/  BPT.TRAP 0x1 ;  /* 0x000000040000795c */ /* 0x000fea0000300000 */
[----:B------:R-:W-:-:S04]  /*9840*/  HFMA2 R3, -RZ, RZ, 0, 0 ;  /* 0x00000000ff037431 */ /* 0x000fc800000001ff */
[----:B------:R-:W-:Y:S05]  /*9850*/  RET.REL.NODEC R2 `(_ZN7cutlass13device_kernelINS_4gemm6kernel13GemmUniversalIN4cute5tupleIJiiiiEEENS1_10collective13CollectiveMmaINS1_35MainloopSm100TmaUmmaWarpSpecializedILi3ELi2ELi4ENS5_IJNS4_1CILi2EEESB_NSA_ILi1EEEEEEEENS5_IJNSA_ILi256EEENSA_ILi128EEESG_EEENS_12float_e4m3_tENS5_IJlSC_lEEESI_SJ_NS4_8TiledMMAINS4_8MMA_AtomIJNS4_10MMA_TraitsINS4_25SM100_MMA_F8F6F4_2x1SM_SSEJSI_SI_fSF_SG_NS4_17integral_constantINS4_4UMMA5MajorELSQ_0EEESR_NSO_INSP_7ScaleInELSS_0EEEST_EEEEEENS4_6LayoutINS5_IJSC_SC_SC_EEENS5_IJNSA_ILi0EEESY_SY_EEEEENS5_IJNS4_10UnderscoreES11_S11_EEEEENS4_28SM100_TMA_2SM_LOAD_MULTICASTENS4_14ComposedLayoutINS4_7SwizzleILi3ELi4ELi3EEENS4_18smem_ptr_flag_bitsILi8EEENSW_INS5_IJNSA_ILi8EEESG_EEENS5_IJSG_SC_EEEEEEEvNS4_8identityENS4_18SM100_TMA_2SM_LOADES1E_vS1F_EENS_8epilogue10collective18CollectiveEpilogueINS1I_23Sm100TmaWarpSpecializedILi2ELi2ELi64ELb0ELb0EEEJNS5_IJSG_SG_SG_EEENS5_IJNSW_ISG_SC_EENSW_INSA_ILi64EEESC_EEEEESI_SJ_SI_SJ_NS1I_6fusion15FusionCallbacksIS1M_NS1S_17LinearCombinationISI_fSI_fLNS_15FloatRoundStyleE2EEES1N_S1R_JEEENS4_5SM1004TMEM4LOAD26SM100_TMEM_LOAD_32dp32b64xENS4_13SM90_TMA_LOADENS15_INS16_ILi2ELi4ELi3EEES19_NSW_INS5_IJS1A_S1P_EEENS5_IJS1P_SC_EEEEEEENS4_39AutoVectorizingCopyWithAssumedAlignmentILi128EEENS4_14SM90_TMA_STOREES27_S29_S29_EEEvvEEEEvNT_6ParamsE) ;  /* 0xffffff6402e87950 */ /* 0x000fea0003c3ffff */
        .weak           $__internal_1_$__cuda_sm10x_tcgen05_guardrail_trap_phase_invalid_during_alloc
        .type           $__internal_1_$__cuda_sm10x_tcgen05_guardrail_trap_phase_invalid_during_alloc,@function
        .size           $__internal_1_$__cuda_sm10x_tcgen05_guardrail_trap_phase_invalid_during_alloc,($__internal_2_$__cuda_sm10x_tcgen05_guardrail_trap_unallocated_columns_being_dealloced - $__internal_1_$__cuda_sm10x_tcgen05_guardrail_trap_phase_invalid_during_alloc)
$__internal_1_$__cuda_sm10x_tcgen05_guardrail_trap_phase_invalid_during_alloc:
[----:B------:R-:W-:Y:S05]  /*9860*/  BPT.TRAP 0x1 ;  /* 0x000000040000795c */ /* 0x000fea0000300000 */
[----:B------:R-:W-:-:S04]  /*9870*/  MOV R5, 0x0 ;  /* 0x0000000000057802 */ /* 0x000fc80000000f00 */
[----:B------:R-:W-:Y:S05]  /*9880*/  RET.REL.NODEC R4 `(_ZN7cutlass13device_kernelINS_4gemm6kernel13GemmUniversalIN4cute5tupleIJiiiiEEENS1_10collective13CollectiveMmaINS1_35MainloopSm100TmaUmmaWarpSpecializedILi3ELi2ELi4ENS5_IJNS4_1CILi2EEESB_NSA_ILi1EEEEEEEENS5_IJNSA_ILi256EEENSA_ILi128EEESG_EEENS_12float_e4m3_tENS5_IJlSC_lEEESI_SJ_NS4_8TiledMMAINS4_8MMA_AtomIJNS4_10MMA_TraitsINS4_25SM100_MMA_F8F6F4_2x1SM_SSEJSI_SI_fSF_SG_NS4_17integral_constantINS4_4UMMA5MajorELSQ_0EEESR_NSO_INSP_7ScaleInELSS_0EEEST_EEEEEENS4_6LayoutINS5_IJSC_SC_SC_EEENS5_IJNSA_ILi0EEESY_SY_EEEEENS5_IJNS4_10UnderscoreES11_S11_EEEEENS4_28SM100_TMA_2SM_LOAD_MULTICASTENS4_14ComposedLayoutINS4_7SwizzleILi3ELi4ELi3EEENS4_18smem_ptr_flag_bitsILi8EEENSW_INS5_IJNSA_ILi8EEESG_EEENS5_IJSG_SC_EEEEEEEvNS4_8identityENS4_18SM100_TMA_2SM_LOADES1E_vS1F_EENS_8epilogue10collective18CollectiveEpilogueINS1I_23Sm100TmaWarpSpecializedILi2ELi2ELi64ELb0ELb0EEEJNS5_IJSG_SG_SG_EEENS5_IJNSW_ISG_SC_EENSW_INSA_ILi64EEESC_EEEEESI_SJ_SI_SJ_NS1I_6fusion15FusionCallbacksIS1M_NS1S_17LinearCombinationISI_fSI_fLNS_15FloatRoundStyleE2EEES1N_S1R_JEEENS4_5SM1004TMEM4LOAD26SM100_TMEM_LOAD_32dp32b64xENS4_13SM90_TMA_LOADENS15_INS16_ILi2ELi4ELi3EEES19_NSW_INS5_IJS1A_S1P_EEENS5_IJS1P_SC_EEEEEEENS4_39AutoVectorizingCopyWithAssumedAlignmentILi128EEENS4_14SM90_TMA_STOREES27_S29_S29_EEEvvEEEEvNT_6ParamsE) ;  /* 0xffffff6404dc7950 */ /* 0x000fea0003c3ffff */
        .weak           $__internal_2_$__cuda_sm10x_tcgen05_guardrail_trap_unallocated_columns_being_dealloced
        .type           $__internal_2_$__cuda_sm10x_tcgen05_guardrail_trap_unallocated_columns_being_dealloced,@function
        .size           $__internal_2_$__cuda_sm10x_tcgen05_guardrail_trap_unallocated_columns_being_dealloced,(.L_x_161 - $__internal_2_$__cuda_sm10x_tcgen05_guardrail_trap_unallocated_columns_being_dealloced)
$__internal_2_$__cuda_sm10x_tcgen05_guardrail_trap_unallocated_columns_being_dealloced:
[----:B------:R-:W-:Y:S05]  /*9890*/  BPT.TRAP 0x1 ;  /* 0x000000040000795c */ /* 0x000fea0000300000 */
[----:B------:R-:W-:-:S04]  /*98a0*/  HFMA2 R3, -RZ, RZ, 0, 0 ;  /* 0x00000000ff037431 */ /* 0x000fc800000001ff */
[----:B------:R-:W-:Y:S05]  /*98b0*/  RET.REL.NODEC R2 `(_ZN7cutlass13device_kernelINS_4gemm6kernel13GemmUniversalIN4cute5tupleIJiiiiEEENS1_10collective13CollectiveMmaINS1_35MainloopSm100TmaUmmaWarpSpecializedILi3ELi2ELi4ENS5_IJNS4_1CILi2EEESB_NSA_ILi1EEEEEEEENS5_IJNSA_ILi256EEENSA_ILi128EEESG_EEENS_12float_e4m3_tENS5_IJlSC_lEEESI_SJ_NS4_8TiledMMAINS4_8MMA_AtomIJNS4_10MMA_TraitsINS4_25SM100_MMA_F8F6F4_2x1SM_SSEJSI_SI_fSF_SG_NS4_17integral_constantINS4_4UMMA5MajorELSQ_0EEESR_NSO_INSP_7ScaleInELSS_0EEEST_EEEEEENS4_6LayoutINS5_IJSC_SC_SC_EEENS5_IJNSA_ILi0EEESY_SY_EEEEENS5_IJNS4_10UnderscoreES11_S11_EEEEENS4_28SM100_TMA_2SM_LOAD_MULTICASTENS4_14ComposedLayoutINS4_7SwizzleILi3ELi4ELi3EEENS4_18smem_ptr_flag_bitsILi8EEENSW_INS5_IJNSA_ILi8EEESG_EEENS5_IJSG_SC_EEEEEEEvNS4_8identityENS4_18SM100_TMA_2SM_LOADES1E_vS1F_EENS_8epilogue10collective18CollectiveEpilogueINS1I_23Sm100TmaWarpSpecializedILi2ELi2ELi64ELb0ELb0EEEJNS5_IJSG_SG_SG_EEENS5_IJNSW_ISG_SC_EENSW_INSA_ILi64EEESC_EEEEESI_SJ_SI_SJ_NS1I_6fusion15FusionCallbacksIS1M_NS1S_17LinearCombinationISI_fSI_fLNS_15FloatRoundStyleE2EEES1N_S1R_JEEENS4_5SM1004TMEM4LOAD26SM100_TMEM_LOAD_32dp32b64xENS4_13SM90_TMA_LOADENS15_INS16_ILi2ELi4ELi3EEES19_NSW_INS5_IJS1A_S1P_EEENS5_IJS1P_SC_EEEEEEENS4_39AutoVectorizingCopyWithAssumedAlignmentILi128EEENS4_14SM90_TMA_STOREES27_S29_S29_EEEvvEEEEvNT_6ParamsE) ;  /* 0xffffff6402d07950 */ /* 0x000fea0003c3ffff */
.L_x_160:
[----:B------:R-:W-:-:S00]  /*98c0*/  BRA `(.L_x_160) ;  /* 0xfffffffc00fc7947 */ /* 0x000fc0000383ffff */
[----:B------:R-:W-:-:S00]  /*98d0*/  NOP ;  /* 0x0000000000007918 */ /* 0x000fc00000000000 */
        /* <DEDUP_REMOVED lines=10> */
.L_x_161:


//--------------------- .nv.global.init           --------------------------
	.section	.nv.global.init,"aw",@progbits
.nv.global.init:
	.type		$str$27,@object
	.size		$str$27,($str$28 - $str$27)
$str$27:
        /*0000*/ 	.byte	0x28, 0x61, 0x64, 0x64, 0x72, 0x65, 0x73, 0x73, 0x20, 0x26, 0x20, 0x6d, 0x61, 0x73, 0x6b, 0x29
        /*0010*/ 	.byte	0x20, 0x3d, 0x3d, 0x20, 0x30, 0x00
	.type		$str$28,@object
	.size		$str$28,($str$26 - $str$28)
$str$28:
        /*0016*/ 	.byte	0x2f, 0x74, 0x6d, 0x70, 0x2f, 0x63, 0x75, 0x74, 0x6c, 0x61, 0x73, 0x73, 0x5f, 0x73, 0x77, 0x65
        /*0026*/ 	.byte	0x65, 0x70, 0x5f, 0x73, 0x72, 0x63, 0x2f, 0x69, 0x6e, 0x63, 0x6c, 0x75, 0x64, 0x65, 0x2f, 0x63
        /*0036*/ 	.byte	0x75, 0x74, 0x65, 0x2f, 0x70, 0x6f, 0x69, 0x6e, 0x74, 0x65, 0x72, 0x5f, 0x66, 0x6c, 0x61, 0x67
        /*0046*/ 	.byte	0x67, 0x65, 0x64, 0x2e, 0x68, 0x70, 0x70, 0x00
	.type		$str$26,@object
	.size		$str$26,($str$25 - $str$26)
$str$26:
        /*004e*/ 	.byte	0x2f, 0x74, 0x6d, 0x70, 0x2f, 0x63, 0x75, 0x74, 0x6c, 0x61, 0x73, 0x73, 0x5f, 0x73, 0x77, 0x65
        /*005e*/ 	.byte	0x65, 0x70, 0x5f, 0x73, 0x72, 0x63, 0x2f, 0x69, 0x6e, 0x63, 0x6c, 0x75, 0x64, 0x65, 0x2f, 0x63
        /*006e*/ 	.byte	0x75, 0x74, 0x65, 0x2f, 0x61, 0x74, 0x6f, 0x6d, 0x2f, 0x63, 0x6f, 0x70, 0x79, 0x5f, 0x74, 0x72
        /*007e*/ 	.byte	0x61, 0x69, 0x74, 0x73, 0x5f, 0x73, 0x6d, 0x31, 0x30, 0x30, 0x2e, 0x68, 0x70, 0x70, 0x00
	.type		$str$25,@object
	.size		$str$25,(__unnamed_1 - $str$25)
$str$25:
        /*008d*/ 	.byte	0x28, 0x28, 0x75, 0x69, 0x6e, 0x74, 0x33, 0x32, 0x5f, 0x74, 0x28, 0x74, 0x68, 0x72, 0x65, 0x61
        /*009d*/ 	.byte	0x64, 0x49, 0x64, 0x78, 0x2e, 0x78, 0x29, 0x20, 0x2f, 0x20, 0x33, 0x32, 0x29, 0x20, 0x25, 0x20
        /*00ad*/ 	.byte	0x34, 0x29, 0x20, 0x3d, 0x3d, 0x20, 0x28, 0x28, 0x28, 0x74, 0x6d, 0x65, 0x6d, 0x5f, 0x61, 0x64
        /*00bd*/ 	.byte	0x64, 0x72, 0x20, 0x3e, 0x3e, 0x20, 0x31, 0x36, 0x29, 0x20, 0x2f, 0x20, 0x33, 0x32, 0x29, 0x20
        /*00cd*/ 	.byte	0x25, 0x20, 0x34, 0x29, 0x00
	.type		__unnamed_1,@object
	.size		__unnamed_1,(__unnamed_2 - __unnamed_1)
__unnamed_1:
        /*00d2*/ 	.byte	0x61, 0x75, 0x74, 0x6f, 0x20, 0x63, 0x75, 0x74, 0x65, 0x3a, 0x3a, 0x61, 0x73, 0x5f, 0x70, 0x6f
        /* <DEDUP_REMOVED lines=24> */
        /*0262*/ 	.byte	0x43, 0x3c, 0x38, 0x31, 0x39, 0x32, 0x3e, 0x3e, 0x3e, 0x3e, 0x5d, 0x00
	.type		__unnamed_2,@object
	.size		__unnamed_2,(.L_2 - __unnamed_2)
__unnamed_2:
        /* <DEDUP_REMOVED lines=42> */
        /*050e*/ 	.byte	0x3e, 0x3e, 0x3e, 0x3e, 0x5d, 0x00
.L_2:


//--------------------- .nv.shared._ZN7cutlass13device_kernelINS_4gemm6kernel13GemmUniversalIN4cute5tupleIJiiiiEEENS1_10collective13CollectiveMmaINS1_35MainloopSm100TmaUmmaWarpSpecializedILi3ELi2ELi4ENS5_IJNS4_1CILi2EEESB_NSA_ILi1EEEEEEEENS5_IJNSA_ILi256EEENSA_ILi128EEESG_EEENS_12float_e4m3_tENS5_IJlSC_lEEESI_SJ_NS4_8TiledMMAINS4_8MMA_AtomIJNS4_10MMA_TraitsINS4_25SM100_MMA_F8F6F4_2x1SM_SSEJSI_SI_fSF_SG_NS4_17integral_constantINS4_4UMMA5MajorELSQ_0EEESR_NSO_INSP_7ScaleInELSS_0EEEST_EEEEEENS4_6LayoutINS5_IJSC_SC_SC_EEENS5_IJNSA_ILi0EEESY_SY_EEEEENS5_IJNS4_10UnderscoreES11_S11_EEEEENS4_28SM100_TMA_2SM_LOAD_MULTICASTENS4_14ComposedLayoutINS4_7SwizzleILi3ELi4ELi3EEENS4_18smem_ptr_flag_bitsILi8EEENSW_INS5_IJNSA_ILi8EEESG_EEENS5_IJSG_SC_EEEEEEEvNS4_8identityENS4_18SM100_TMA_2SM_LOADES1E_vS1F_EENS_8epilogue10collective18CollectiveEpilogueINS1I_23Sm100TmaWarpSpecializedILi2ELi2ELi64ELb0ELb0EEEJNS5_IJSG_SG_SG_EEENS5_IJNSW_ISG_SC_EENSW_INSA_ILi64EEESC_EEEEESI_SJ_SI_SJ_NS1I_6fusion15FusionCallbacksIS1M_NS1S_17LinearCombinationISI_fSI_fLNS_15FloatRoundStyleE2EEES1N_S1R_JEEENS4_5SM1004TMEM4LOAD26SM100_TMEM_LOAD_32dp32b64xENS4_13SM90_TMA_LOADENS15_INS16_ILi2ELi4ELi3EEES19_NSW_INS5_IJS1A_S1P_EEENS5_IJS1P_SC_EEEEEEENS4_39AutoVectorizingCopyWithAssumedAlignmentILi128EEENS4_14SM90_TMA_STOREES27_S29_S29_EEEvvEEEEvNT_6ParamsE --------------------------
	.section	.nv.shared._ZN7cutlass13device_kernelINS_4gemm6kernel13GemmUniversalIN4cute5tupleIJiiiiEEENS1_10collective13CollectiveMmaINS1_35MainloopSm100TmaUmmaWarpSpecializedILi3ELi2ELi4ENS5_IJNS4_1CILi2EEESB_NSA_ILi1EEEEEEEENS5_IJNSA_ILi256EEENSA_ILi128EEESG_EEENS_12float_e4m3_tENS5_IJlSC_lEEESI_SJ_NS4_8TiledMMAINS4_8MMA_AtomIJNS4_10MMA_TraitsINS4_25SM100_MMA_F8F6F4_2x1SM_SSEJSI_SI_fSF_SG_NS4_17integral_constantINS4_4UMMA5MajorELSQ_0EEESR_NSO_INSP_7ScaleInELSS_0EEEST_EEEEEENS4_6LayoutINS5_IJSC_SC_SC_EEENS5_IJNSA_ILi0EEESY_SY_EEEEENS5_IJNS4_10UnderscoreES11_S11_EEEEENS4_28SM100_TMA_2SM_LOAD_MULTICASTENS4_14ComposedLayoutINS4_7SwizzleILi3ELi4ELi3EEENS4_18smem_ptr_flag_bitsILi8EEENSW_INS5_IJNSA_ILi8EEESG_EEENS5_IJSG_SC_EEEEEEEvNS4_8identityENS4_18SM100_TMA_2SM_LOADES1E_vS1F_EENS_8epilogue10collective18CollectiveEpilogueINS1I_23Sm100TmaWarpSpecializedILi2ELi2ELi64ELb0ELb0EEEJNS5_IJSG_SG_SG_EEENS5_IJNSW_ISG_SC_EENSW_INSA_ILi64EEESC_EEEEESI_SJ_SI_SJ_NS1I_6fusion15FusionCallbacksIS1M_NS1S_17LinearCombinationISI_fSI_fLNS_15FloatRoundStyleE2EEES1N_S1R_JEEENS4_5SM1004TMEM4LOAD26SM100_TMEM_LOAD_32dp32b64xENS4_13SM90_TMA_LOADENS15_INS16_ILi2ELi4ELi3EEES19_NSW_INS5_IJS1A_S1P_EEENS5_IJS1P_SC_EEEEEEENS4_39AutoVectorizingCopyWithAssumedAlignmentILi128EEENS4_14SM90_TMA_STOREES27_S29_S29_EEEvvEEEEvNT_6ParamsE,"aw",@nobits
	.sectionflags	@""
	.align	16
	.zero		1024


//--------------------- .nv.shared.reserved.0     --------------------------
	.section	.nv.shared.reserved.0,"aw",@nobits
	.weak		__nv_reservedSMEM_offset_0_alias
	.size		__nv_reservedSMEM_offset_0_alias, 0, 64
	.other		__nv_reservedSMEM_offset_0_alias,@"STO_CUDA_RESERVED_SHARED STV_DEFAULT"
__nv_reservedSMEM_offset_0_alias:
	.zero		0
.nv.shared.reserved.0:
	.zero		64
	.weak		__nv_reservedSMEM_tcgen05_partition
	.type		__nv_reservedSMEM_tcgen05_partition,@object
	.size		__nv_reservedSMEM_tcgen05_partition,(.L_0 - __nv_reservedSMEM_tcgen05_partition)
__nv_reservedSMEM_tcgen05_partition:
	.zero		32
.L_0:


//--------------------- .nv.global                --------------------------
	.section	.nv.global,"aw",@nobits
.nv.global:
	.type		_ZN39_INTERNAL_1da60ea8_4_k_cu_7f43203d_84684cute1_E,@object
	.size		_ZN39_INTERNAL_1da60ea8_4_k_cu_7f43203d_84684cute1_E,(_ZN39_INTERNAL_1da60ea8_4_k_cu_7f43203d_84684cuda3std3__45__cpo6cbeginE - _ZN39_INTERNAL_1da60ea8_4_k_cu_7f43203d_84684cute1_E)
_ZN39_INTERNAL_1da60ea8_4_k_cu_7f43203d_84684cute1_E:
	.zero		1
	.type		_ZN39_INTERNAL_1da60ea8_4_k_cu_7f43203d_84684cuda3std3__45__cpo6cbeginE,@object
	.size		_ZN39_INTERNAL_1da60ea8_4_k_cu_7f43203d_84684cuda3std3__45__cpo6cbeginE,(_ZN39_INTERNAL_1da60ea8_4_k_cu_7f43203d_84684cuda3std3__48in_placeE - _ZN39_INTERNAL_1da60ea8_4_k_cu_7f43203d_84684cuda3std3__45__cpo6cbeginE)
_ZN39_INTERNAL_1da60ea8_4_k_cu_7f43203d_84684cuda3std3__45__cpo6cbeginE:
	.zero		1
	.type		_ZN39_INTERNAL_1da60ea8_4_k_cu_7f43203d_84684cuda3std3__48in_placeE,@object
	.size		_ZN39_INTERNAL_1da60ea8_4_k_cu_7f43203d_84684cuda3std3__48in_placeE,(_ZN39_INTERNAL_1da60ea8_4_k_cu_7f43203d_84684cuda3std6ranges3__45__cpo9iter_moveE - _ZN39_INTERNAL_1da60ea8_4_k_cu_7f43203d_84684cuda3std3__48in_placeE)
_ZN39_INTERNAL_1da60ea8_4_k_cu_7f43203d_84684cuda3std3__48in_placeE:
	.zero		1
	.type		_ZN39_INTERNAL_1da60ea8_4_k_cu_7f43203d_84684cuda3std6ranges3__45__cpo9iter_moveE,@object
	.size		_ZN39_INTERNAL_1da60ea8_4_k_cu_7f43203d_84684cuda3std6ranges3__45__cpo9iter_moveE,(_ZN39_INTERNAL_1da60ea8_4_k_cu_7f43203d_84684cuda3std3__45__cpo5beginE - _ZN39_INTERNAL_1da60ea8_4_k_cu_7f43203d_84684cuda3std6ranges3__45__cpo9iter_moveE)
_ZN39_INTERNAL_1da60ea8_4_k_cu_7f43203d_84684cuda3std6ranges3__45__cpo9iter_moveE:
	.zero		1
	.type		_ZN39_INTERNAL_1da60ea8_4_k_cu_7f43203d_84684cuda3std3__45__cpo5beginE,@object
	.size		_ZN39_INTERNAL_1da60ea8_4_k_cu_7f43203d_84684cuda3std3__45__cpo5beginE,(_ZN39_INTERNAL_1da60ea8_4_k_cu_7f43203d_84684cuda3std3__441_GLOBAL__N__1da60ea8_4_k_cu_7f43203d_84686ignoreE - _ZN39_INTERNAL_1da60ea8_4_k_cu_7f43203d_84684cuda3std3__45__cpo5beginE)
_ZN39_INTERNAL_1da60ea8_4_k_cu_7f43203d_84684cuda3std3__45__cpo5beginE:
	.zero		1
	.type		_ZN39_INTERNAL_1da60ea8_4_k_cu_7f43203d_84684cuda3std3__441_GLOBAL__N__1da60ea8_4_k_cu_7f43203d_84686ignoreE,@object
	.size		_ZN39_INTERNAL_1da60ea8_4_k_cu_7f43203d_84684cuda3std3__441_GLOBAL__N__1da60ea8_4_k_cu_7f43203d_84686ignoreE,(_ZN39_INTERNAL_1da60ea8_4_k_cu_7f43203d_84684cute7productE - _ZN39_INTERNAL_1da60ea8_4_k_cu_7f43203d_84684cuda3std3__441_GLOBAL__N__1da60ea8_4_k_cu_7f43203d_84686ignoreE)
_ZN39_INTERNAL_1da60ea8_4_k_cu_7f43203d_84684cuda3std3__441_GLOBAL__N__1da60ea8_4_k_cu_7f43203d_84686ignoreE:
	.zero		1
	.type		_ZN39_INTERNAL_1da60ea8_4_k_cu_7f43203d_84684cute7productE,@object
	.size		_ZN39_INTERNAL_1da60ea8_4_k_cu_7f43203d_84684cute7productE,(_ZN39_INTERNAL_1da60ea8_4_k_cu_7f43203d_84684cuda3std3__45__cpo3endE - _ZN39_INTERNAL_1da60ea8_4_k_cu_7f43203d_84684cute7productE)
_ZN39_INTERNAL_1da60ea8_4_k_cu_7f43203d_84684cute7productE:
	.zero		1
	.type		_ZN39_INTERNAL_1da60ea8_4_k_cu_7f43203d_84684cuda3std3__45__cpo3endE,@object
	.size		_ZN39_INTERNAL_1da60ea8_4_k_cu_7f43203d_84684cuda3std3__45__cpo3endE,(_ZN39_INTERNAL_1da60ea8_4_k_cu_7f43203d_84684cuda3std3__419piecewise_constructE - _ZN39_INTERNAL_1da60ea8_4_k_cu_7f43203d_84684cuda3std3__45__cpo3endE)
_ZN39_INTERNAL_1da60ea8_4_k_cu_7f43203d_84684cuda3std3__45__cpo3endE:
	.zero		1
	.type		_ZN39_INTERNAL_1da60ea8_4_k_cu_7f43203d_84684cuda3std3__419piecewise_constructE,@object
	.size		_ZN39_INTERNAL_1da60ea8_4_k_cu_7f43203d_84684cuda3std3__419piecewise_constructE,(_ZN39_INTERNAL_1da60ea8_4_k_cu_7f43203d_84684cuda3std3__45__cpo4cendE - _ZN39_INTERNAL_1da60ea8_4_k_cu_7f43203d_84684cuda3std3__419piecewise_constructE)
_ZN39_INTERNAL_1da60ea8_4_k_cu_7f43203d_84684cuda3std3__419piecewise_constructE:
	.zero		1
	.type		_ZN39_INTERNAL_1da60ea8_4_k_cu_7f43203d_84684cuda3std3__45__cpo4cendE,@object
	.size		_ZN39_INTERNAL_1da60ea8_4_k_cu_7f43203d_84684cuda3std3__45__cpo4cendE,(_ZN39_INTERNAL_1da60ea8_4_k_cu_7f43203d_84684cuda3std6ranges3__45__cpo4swapE - _ZN39_INTERNAL_1da60ea8_4_k_cu_7f43203d_84684cuda3std3__45__cpo4cendE)
_ZN39_INTERNAL_1da60ea8_4_k_cu_7f43203d_84684cuda3std3__45__cpo4cendE:
	.zero		1
	.type		_ZN39_INTERNAL_1da60ea8_4_k_cu_7f43203d_84684cuda3std6ranges3__45__cpo4swapE,@object
	.size		_ZN39_INTERNAL_1da60ea8_4_k_cu_7f43203d_84684cuda3std6ranges3__45__cpo4swapE,(.L_10 - _ZN39_INTERNAL_1da60ea8_4_k_cu_7f43203d_84684cuda3std6ranges3__45__cpo4swapE)
_ZN39_INTERNAL_1da60ea8_4_k_cu_7f43203d_84684cuda3std6ranges3__45__cpo4swapE:
	.zero		1
.L_10:


//--------------------- .nv.constant0._ZN7cutlass13device_kernelINS_4gemm6kernel13GemmUniversalIN4cute5tupleIJiiiiEEENS1_10collective13CollectiveMmaINS1_35MainloopSm100TmaUmmaWarpSpecializedILi3ELi2ELi4ENS5_IJNS4_1CILi2EEESB_NSA_ILi1EEEEEEEENS5_IJNSA_ILi256EEENSA_ILi128EEESG_EEENS_12float_e4m3_tENS5_IJlSC_lEEESI_SJ_NS4_8TiledMMAINS4_8MMA_AtomIJNS4_10MMA_TraitsINS4_25SM100_MMA_F8F6F4_2x1SM_SSEJSI_SI_fSF_SG_NS4_17integral_constantINS4_4UMMA5MajorELSQ_0EEESR_NSO_INSP_7ScaleInELSS_0EEEST_EEEEEENS4_6LayoutINS5_IJSC_SC_SC_EEENS5_IJNSA_ILi0EEESY_SY_EEEEENS5_IJNS4_10UnderscoreES11_S11_EEEEENS4_28SM100_TMA_2SM_LOAD_MULTICASTENS4_14ComposedLayoutINS4_7SwizzleILi3ELi4ELi3EEENS4_18smem_ptr_flag_bitsILi8EEENSW_INS5_IJNSA_ILi8EEESG_EEENS5_IJSG_SC_EEEEEEEvNS4_8identityENS4_18SM100_TMA_2SM_LOADES1E_vS1F_EENS_8epilogue10collective18CollectiveEpilogueINS1I_23Sm100TmaWarpSpecializedILi2ELi2ELi64ELb0ELb0EEEJNS5_IJSG_SG_SG_EEENS5_IJNSW_ISG_SC_EENSW_INSA_ILi64EEESC_EEEEESI_SJ_SI_SJ_NS1I_6fusion15FusionCallbacksIS1M_NS1S_17LinearCombinationISI_fSI_fLNS_15FloatRoundStyleE2EEES1N_S1R_JEEENS4_5SM1004TMEM4LOAD26SM100_TMEM_LOAD_32dp32b64xENS4_13SM90_TMA_LOADENS15_INS16_ILi2ELi4ELi3EEES19_NSW_INS5_IJS1A_S1P_EEENS5_IJS1P_SC_EEEEEEENS4_39AutoVectorizingCopyWithAssumedAlignmentILi128EEENS4_14SM90_TMA_STOREES27_S29_S29_EEEvvEEEEvNT_6ParamsE --------------------------
	.section	.nv.constant0._ZN7cutlass13device_kernelINS_4gemm6kernel13GemmUniversalIN4cute5tupleIJiiiiEEENS1_10collective13CollectiveMmaINS1_35MainloopSm100TmaUmmaWarpSpecializedILi3ELi2ELi4ENS5_IJNS4_1CILi2EEESB_NSA_ILi1EEEEEEEENS5_IJNSA_ILi256EEENSA_ILi128EEESG_EEENS_12float_e4m3_tENS5_IJlSC_lEEESI_SJ_NS4_8TiledMMAINS4_8MMA_AtomIJNS4_10MMA_TraitsINS4_25SM100_MMA_F8F6F4_2x1SM_SSEJSI_SI_fSF_SG_NS4_17integral_constantINS4_4UMMA5MajorELSQ_0EEESR_NSO_INSP_7ScaleInELSS_0EEEST_EEEEEENS4_6LayoutINS5_IJSC_SC_SC_EEENS5_IJNSA_ILi0EEESY_SY_EEEEENS5_IJNS4_10UnderscoreES11_S11_EEEEENS4_28SM100_TMA_2SM_LOAD_MULTICASTENS4_14ComposedLayoutINS4_7SwizzleILi3ELi4ELi3EEENS4_18smem_ptr_flag_bitsILi8EEENSW_INS5_IJNSA_ILi8EEESG_EEENS5_IJSG_SC_EEEEEEEvNS4_8identityENS4_18SM100_TMA_2SM_LOADES1E_vS1F_EENS_8epilogue10collective18CollectiveEpilogueINS1I_23Sm100TmaWarpSpecializedILi2ELi2ELi64ELb0ELb0EEEJNS5_IJSG_SG_SG_EEENS5_IJNSW_ISG_SC_EENSW_INSA_ILi64EEESC_EEEEESI_SJ_SI_SJ_NS1I_6fusion15FusionCallbacksIS1M_NS1S_17LinearCombinationISI_fSI_fLNS_15FloatRoundStyleE2EEES1N_S1R_JEEENS4_5SM1004TMEM4LOAD26SM100_TMEM_LOAD_32dp32b64xENS4_13SM90_TMA_LOADENS15_INS16_ILi2ELi4ELi3EEES19_NSW_INS5_IJS1A_S1P_EEENS5_IJS1P_SC_EEEEEEENS4_39AutoVectorizingCopyWithAssumedAlignmentILi128EEENS4_14SM90_TMA_STOREES27_S29_S29_EEEvvEEEEvNT_6ParamsE,"a",@progbits
	.sectionflags	@""
	.align	4
.nv.constant0._ZN7cutlass13device_kernelINS_4gemm6kernel13GemmUniversalIN4cute5tupleIJiiiiEEENS1_10collective13CollectiveMmaINS1_35MainloopSm100TmaUmmaWarpSpecializedILi3ELi2ELi4ENS5_IJNS4_1CILi2EEESB_NSA_ILi1EEEEEEEENS5_IJNSA_ILi256EEENSA_ILi128EEESG_EEENS_12float_e4m3_tENS5_IJlSC_lEEESI_SJ_NS4_8TiledMMAINS4_8MMA_AtomIJNS4_10MMA_TraitsINS4_25SM100_MMA_F8F6F4_2x1SM_SSEJSI_SI_fSF_SG_NS4_17integral_constantINS4_4UMMA5MajorELSQ_0EEESR_NSO_INSP_7ScaleInELSS_0EEEST_EEEEEENS4_6LayoutINS5_IJSC_SC_SC_EEENS5_IJNSA_ILi0EEESY_SY_EEEEENS5_IJNS4_10UnderscoreES11_S11_EEEEENS4_28SM100_TMA_2SM_LOAD_MULTICASTENS4_14ComposedLayoutINS4_7SwizzleILi3ELi4ELi3EEENS4_18smem_ptr_flag_bitsILi8EEENSW_INS5_IJNSA_ILi8EEESG_EEENS5_IJSG_SC_EEEEEEEvNS4_8identityENS4_18SM100_TMA_2SM_LOADES1E_vS1F_EENS_8epilogue10collective18CollectiveEpilogueINS1I_23Sm100TmaWarpSpecializedILi2ELi2ELi64ELb0ELb0EEEJNS5_IJSG_SG_SG_EEENS5_IJNSW_ISG_SC_EENSW_INSA_ILi64EEESC_EEEEESI_SJ_SI_SJ_NS1I_6fusion15FusionCallbacksIS1M_NS1S_17LinearCombinationISI_fSI_fLNS_15FloatRoundStyleE2EEES1N_S1R_JEEENS4_5SM1004TMEM4LOAD26SM100_TMEM_LOAD_32dp32b64xENS4_13SM90_TMA_LOADENS15_INS16_ILi2ELi4ELi3EEES19_NSW_INS5_IJS1A_S1P_EEENS5_IJS1P_SC_EEEEEEENS4_39AutoVectorizingCopyWithAssumedAlignmentILi128EEENS4_14SM90_TMA_STOREES27_S29_S29_EEEvvEEEEvNT_6ParamsE:
	.zero		2944


//--------------------- SYMBOLS --------------------------

	.type		.nv.reservedSmem.offset0,@object
	.size		.nv.reservedSmem.offset0,0x4
	.type		.nv.reservedSmem.cap,@object
	.size		.nv.reservedSmem.cap,0x4
	.type		__assertfail,@function
